	.headerflags	@"EF_CUDA_TEXMODE_UNIFIED EF_CUDA_64BIT_ADDRESS EF_CUDA_SM86 EF_CUDA_VIRTUAL_SM(EF_CUDA_SM86)"
	.elftype	@"ET_EXEC"


//--------------------- .nv.info                  --------------------------
	.section	.nv.info,"",@"SHT_CUDA_INFO"
	.align	4


	//----- nvinfo : EIATTR_REGCOUNT
	.align		4
        /*0000*/ 	.byte	0x04, 0x2f
        /*0002*/ 	.short	(.L_2 - .L_1)
	.align		4
.L_1:
        /*0004*/ 	.word	index@(triton_red_fused__to_copy_add_amax_amin_clamp_gelu_mul_reciprocal_17)
        /*0008*/ 	.word	0x0000002b


	//----- nvinfo : EIATTR_MIN_STACK_SIZE
	.align		4
.L_2:
        /*000c*/ 	.byte	0x04, 0x12
        /*000e*/ 	.short	(.L_4 - .L_3)
	.align		4
.L_3:
        /*0010*/ 	.word	index@(triton_red_fused__to_copy_add_amax_amin_clamp_gelu_mul_reciprocal_17)
        /*0014*/ 	.word	0x00000000


	//----- nvinfo : EIATTR_FRAME_SIZE
	.align		4
.L_4:
        /*0018*/ 	.byte	0x04, 0x11
        /*001a*/ 	.short	(.L_6 - .L_5)
	.align		4
.L_5:
        /*001c*/ 	.word	index@(triton_red_fused__to_copy_add_amax_amin_clamp_gelu_mul_reciprocal_17)
        /*0020*/ 	.word	0x00000000


	//----- nvinfo : EIATTR_MIN_STACK_SIZE
	.align		4
.L_6:
        /*0024*/ 	.byte	0x04, 0x12
        /*0026*/ 	.short	(.L_8 - .L_7)
	.align		4
.L_7:
        /*0028*/ 	.word	index@(triton_red_fused__to_copy_add_amax_amin_clamp_gelu_mul_reciprocal_17)
        /*002c*/ 	.word	0x00000000
.L_8:


//--------------------- .nv.info.triton_red_fused__to_copy_add_amax_amin_clamp_gelu_mul_reciprocal_17 --------------------------
	.section	.nv.info.triton_red_fused__to_copy_add_amax_amin_clamp_gelu_mul_reciprocal_17,"",@"SHT_CUDA_INFO"
	.sectionflags	@""
	.align	4


	//----- nvinfo : EIATTR_CUDA_API_VERSION
	.align		4
        /*0000*/ 	.byte	0x04, 0x37
        /*0002*/ 	.short	(.L_10 - .L_9)
.L_9:
        /*0004*/ 	.word	0x0000007c


	//----- nvinfo : EIATTR_SW2861232_WAR
	.align		4
.L_10:
        /*0008*/ 	.byte	0x01, 0x35
	.zero		2


	//----- nvinfo : EIATTR_PARAM_CBANK
	.align		4
        /*000c*/ 	.byte	0x04, 0x0a
        /*000e*/ 	.short	(.L_12 - .L_11)
	.align		4
.L_11:
        /*0010*/ 	.word	index@(.nv.constant0.triton_red_fused__to_copy_add_amax_amin_clamp_gelu_mul_reciprocal_17)
        /*0014*/ 	.short	0x0160
        /*0016*/ 	.short	0x0058


	//----- nvinfo : EIATTR_CBANK_PARAM_SIZE
	.align		4
.L_12:
        /*0018*/ 	.byte	0x03, 0x19
        /*001a*/ 	.short	0x0058


	//----- nvinfo : EIATTR_KPARAM_INFO
	.align		4
        /*001c*/ 	.byte	0x04, 0x17
        /*001e*/ 	.short	(.L_14 - .L_13)
.L_13:
        /*0020*/ 	.word	0x00000000
        /*0024*/ 	.short	0x000b
        /*0026*/ 	.short	0x0050
        /*0028*/ 	.byte	0x00, 0xf4, 0x21, 0x00


	//----- nvinfo : EIATTR_KPARAM_INFO
	.align		4
.L_14:
        /*002c*/ 	.byte	0x04, 0x17
        /*002e*/ 	.short	(.L_16 - .L_15)
.L_15:
        /*0030*/ 	.word	0x00000000
        /*0034*/ 	.short	0x000a
        /*0036*/ 	.short	0x004c
        /*0038*/ 	.byte	0x00, 0xf0, 0x11, 0x00


	//----- nvinfo : EIATTR_KPARAM_INFO
	.align		4
.L_16:
        /*003c*/ 	.byte	0x04, 0x17
        /*003e*/ 	.short	(.L_18 - .L_17)
.L_17:
        /*0040*/ 	.word	0x00000000
        /*0044*/ 	.short	0x0009
        /*0046*/ 	.short	0x0048
        /*0048*/ 	.byte	0x00, 0xf0, 0x11, 0x00


	//----- nvinfo : EIATTR_KPARAM_INFO
	.align		4
.L_18:
        /*004c*/ 	.byte	0x04, 0x17
        /*004e*/ 	.short	(.L_20 - .L_19)
.L_19:
        /*0050*/ 	.word	0x00000000
        /*0054*/ 	.short	0x0008
        /*0056*/ 	.short	0x0040
        /*0058*/ 	.byte	0x00, 0xf4, 0x21, 0x00


	//----- nvinfo : EIATTR_KPARAM_INFO
	.align		4
.L_20:
        /*005c*/ 	.byte	0x04, 0x17
        /*005e*/ 	.short	(.L_22 - .L_21)
.L_21:
        /*0060*/ 	.word	0x00000000
        /*0064*/ 	.short	0x0007
        /*0066*/ 	.short	0x0038
        /*0068*/ 	.byte	0x00, 0xf4, 0x21, 0x00


	//----- nvinfo : EIATTR_KPARAM_INFO
	.align		4
.L_22:
        /*006c*/ 	.byte	0x04, 0x17
        /*006e*/ 	.short	(.L_24 - .L_23)
.L_23:
        /*0070*/ 	.word	0x00000000
        /*0074*/ 	.short	0x0006
        /*0076*/ 	.short	0x0030
        /*0078*/ 	.byte	0x00, 0xf4, 0x21, 0x00


	//----- nvinfo : EIATTR_KPARAM_INFO
	.align		4
.L_24:
        /*007c*/ 	.byte	0x04, 0x17
        /*007e*/ 	.short	(.L_26 - .L_25)
.L_25:
        /*0080*/ 	.word	0x00000000
        /*0084*/ 	.short	0x0005
        /*0086*/ 	.short	0x0028
        /*0088*/ 	.byte	0x00, 0xf4, 0x21, 0x00


	//----- nvinfo : EIATTR_KPARAM_INFO
	.align		4
.L_26:
        /*008c*/ 	.byte	0x04, 0x17
        /*008e*/ 	.short	(.L_28 - .L_27)
.L_27:
        /*0090*/ 	.word	0x00000000
        /*0094*/ 	.short	0x0004
        /*0096*/ 	.short	0x0020
        /*0098*/ 	.byte	0x00, 0xf4, 0x21, 0x00


	//----- nvinfo : EIATTR_KPARAM_INFO
	.align		4
.L_28:
        /*009c*/ 	.byte	0x04, 0x17
        /*009e*/ 	.short	(.L_30 - .L_29)
.L_29:
        /*00a0*/ 	.word	0x00000000
        /*00a4*/ 	.short	0x0003
        /*00a6*/ 	.short	0x0018
        /*00a8*/ 	.byte	0x00, 0xf4, 0x21, 0x00


	//----- nvinfo : EIATTR_KPARAM_INFO
	.align		4
.L_30:
        /*00ac*/ 	.byte	0x04, 0x17
        /*00ae*/ 	.short	(.L_32 - .L_31)
.L_31:
        /*00b0*/ 	.word	0x00000000
        /*00b4*/ 	.short	0x0002
        /*00b6*/ 	.short	0x0010
        /*00b8*/ 	.byte	0x00, 0xf4, 0x21, 0x00


	//----- nvinfo : EIATTR_KPARAM_INFO
	.align		4
.L_32:
        /*00bc*/ 	.byte	0x04, 0x17
        /*00be*/ 	.short	(.L_34 - .L_33)
.L_33:
        /*00c0*/ 	.word	0x00000000
        /*00c4*/ 	.short	0x0001
        /*00c6*/ 	.short	0x0008
        /*00c8*/ 	.byte	0x00, 0xf4, 0x21, 0x00


	//----- nvinfo : EIATTR_KPARAM_INFO
	.align		4
.L_34:
        /*00cc*/ 	.byte	0x04, 0x17
        /*00ce*/ 	.short	(.L_36 - .L_35)
.L_35:
        /*00d0*/ 	.word	0x00000000
        /*00d4*/ 	.short	0x0000
        /*00d6*/ 	.short	0x0000
        /*00d8*/ 	.byte	0x00, 0xf4, 0x21, 0x00


	//----- nvinfo : EIATTR_MAXREG_COUNT
	.align		4
.L_36:
        /*00dc*/ 	.byte	0x03, 0x1b
        /*00de*/ 	.short	0x0040


	//----- nvinfo : EIATTR_COOP_GROUP_MASK_REGIDS
	.align		4
        /*00e0*/ 	.byte	0x04, 0x29
        /*00e2*/ 	.short	(.L_38 - .L_37)


	//   ....[0]....
.L_37:
        /*00e4*/ 	.word	0xffffffff


	//   ....[1]....
        /*00e8*/ 	.word	0xffffffff


	//   ....[2]....
        /*00ec*/ 	.word	0xffffffff


	//   ....[3]....
        /*00f0*/ 	.word	0xffffffff


	//   ....[4]....
        /*00f4*/ 	.word	0xffffffff


	//   ....[5]....
        /*00f8*/ 	.word	0xffffffff


	//   ....[6]....
        /*00fc*/ 	.word	0xffffffff


	//   ....[7]....
        /*0100*/ 	.word	0xffffffff


	//   ....[8]....
        /*0104*/ 	.word	0xffffffff


	//   ....[9]....
        /*0108*/ 	.word	0xffffffff


	//   ....[10]....
        /*010c*/ 	.word	0xffffffff


	//   ....[11]....
        /*0110*/ 	.word	0xffffffff


	//   ....[12]....
        /*0114*/ 	.word	0xffffffff


	//   ....[13]....
        /*0118*/ 	.word	0xffffffff


	//   ....[14]....
        /*011c*/ 	.word	0xffffffff


	//   ....[15]....
        /*0120*/ 	.word	0xffffffff


	//   ....[16]....
        /*0124*/ 	.word	0xffffffff


	//   ....[17]....
        /*0128*/ 	.word	0xffffffff


	//   ....[18]....
        /*012c*/ 	.word	0xffffffff


	//   ....[19]....
        /*0130*/ 	.word	0xffffffff


	//   ....[20]....
        /*0134*/ 	.word	0xffffffff


	//   ....[21]....
        /*0138*/ 	.word	0xffffffff


	//   ....[22]....
        /*013c*/ 	.word	0xffffffff


	//   ....[23]....
        /*0140*/ 	.word	0xffffffff


	//   ....[24]....
        /*0144*/ 	.word	0xffffffff


	//   ....[25]....
        /*0148*/ 	.word	0xffffffff


	//   ....[26]....
        /*014c*/ 	.word	0xffffffff


	//   ....[27]....
        /*0150*/ 	.word	0xffffffff


	//   ....[28]....
        /*0154*/ 	.word	0xffffffff


	//   ....[29]....
        /*0158*/ 	.word	0xffffffff


	//----- nvinfo : EIATTR_COOP_GROUP_INSTR_OFFSETS
	.align		4
.L_38:
        /*015c*/ 	.byte	0x04, 0x28
        /*015e*/ 	.short	(.L_40 - .L_39)


	//   ....[0]....
.L_39:
        /*0160*/ 	.word	0x00001100


	//   ....[1]....
        /*0164*/ 	.word	0x00001120


	//   ....[2]....
        /*0168*/ 	.word	0x00001180


	//   ....[3]....
        /*016c*/ 	.word	0x000011a0


	//   ....[4]....
        /*0170*/ 	.word	0x000011f0


	//   ....[5]....
        /*0174*/ 	.word	0x00001220


	//   ....[6]....
        /*0178*/ 	.word	0x00001270


	//   ....[7]....
        /*017c*/ 	.word	0x000012a0


	//   ....[8]....
        /*0180*/ 	.word	0x00001300


	//   ....[9]....
        /*0184*/ 	.word	0x00001330


	//   ....[10]....
        /*0188*/ 	.word	0x00001430


	//   ....[11]....
        /*018c*/ 	.word	0x00001450


	//   ....[12]....
        /*0190*/ 	.word	0x000014e0


	//   ....[13]....
        /*0194*/ 	.word	0x00001510


	//   ....[14]....
        /*0198*/ 	.word	0x00001540


	//   ....[15]....
        /*019c*/ 	.word	0x00001590


	//   ....[16]....
        /*01a0*/ 	.word	0x000015c0


	//   ....[17]....
        /*01a4*/ 	.word	0x00001600


	//   ....[18]....
        /*01a8*/ 	.word	0x00001650


	//   ....[19]....
        /*01ac*/ 	.word	0x00001680


	//   ....[20]....
        /*01b0*/ 	.word	0x000016c0


	//   ....[21]....
        /*01b4*/ 	.word	0x00001710


	//   ....[22]....
        /*01b8*/ 	.word	0x00001740


	//   ....[23]....
        /*01bc*/ 	.word	0x00001780


	//   ....[24]....
        /*01c0*/ 	.word	0x000017f0


	//   ....[25]....
        /*01c4*/ 	.word	0x00001930


	//   ....[26]....
        /*01c8*/ 	.word	0x00001990


	//   ....[27]....
        /*01cc*/ 	.word	0x000019d0


	//   ....[28]....
        /*01d0*/ 	.word	0x00001a10


	//   ....[29]....
        /*01d4*/ 	.word	0x00001a50


	//----- nvinfo : EIATTR_EXIT_INSTR_OFFSETS
	.align		4
.L_40:
        /*01d8*/ 	.byte	0x04, 0x1c
        /*01da*/ 	.short	(.L_42 - .L_41)


	//   ....[0]....
.L_41:
        /*01dc*/ 	.word	0x00002980


	//----- nvinfo : EIATTR_REQNTID
	.align		4
.L_42:
        /*01e0*/ 	.byte	0x04, 0x10
        /*01e2*/ 	.short	(.L_44 - .L_43)
.L_43:
        /*01e4*/ 	.word	0x00000400
        /*01e8*/ 	.word	0x00000001
        /*01ec*/ 	.word	0x00000001


	//----- nvinfo : EIATTR_CRS_STACK_SIZE
	.align		4
.L_44:
        /*01f0*/ 	.byte	0x04, 0x1e
        /*01f2*/ 	.short	(.L_46 - .L_45)
.L_45:
        /*01f4*/ 	.word	0x00000000
.L_46:


//--------------------- .nv.callgraph             --------------------------
	.section	.nv.callgraph,"",@"SHT_CUDA_CALLGRAPH"
	.align	4
	.sectionentsize	8
	.align		4
        /*0000*/ 	.word	0x00000000
	.align		4
        /*0004*/ 	.word	0xffffffff
	.align		4
        /*0008*/ 	.word	0x00000000
	.align		4
        /*000c*/ 	.word	0xfffffffe
	.align		4
        /*0010*/ 	.word	0x00000000
	.align		4
        /*0014*/ 	.word	0xfffffffd
	.align		4
        /*0018*/ 	.word	0x00000000
	.align		4
        /*001c*/ 	.word	0xfffffffc


//--------------------- .nv.rel.action            --------------------------
	.section	.nv.rel.action,"",@"SHT_CUDA_RELOCINFO"
	.align	8
	.sectionentsize	8
        /*0000*/ 	.byte	0x73, 0x00, 0x00, 0x00, 0x00, 0x00, 0x00, 0x00, 0x00, 0x00, 0x00, 0x11, 0x25, 0x00, 0x05, 0x36


//--------------------- .nv.constant4             --------------------------
	.section	.nv.constant4,"a",@progbits
	.align	8
	.align		8
.nv.constant4:
        /*0000*/ 	.dword	_$_str


//--------------------- .nv.constant0.triton_red_fused__to_copy_add_amax_amin_clamp_gelu_mul_reciprocal_17 --------------------------
	.section	.nv.constant0.triton_red_fused__to_copy_add_amax_amin_clamp_gelu_mul_reciprocal_17,"a",@progbits
	.sectionflags	@""
	.align	4
.nv.constant0.triton_red_fused__to_copy_add_amax_amin_clamp_gelu_mul_reciprocal_17:
	.zero		440


//--------------------- .text.triton_red_fused__to_copy_add_amax_amin_clamp_gelu_mul_reciprocal_17 --------------------------
	.section	.text.triton_red_fused__to_copy_add_amax_amin_clamp_gelu_mul_reciprocal_17,"ax",@progbits
	.sectionflags	@"SHF_BARRIERS=1"
	.sectioninfo	@"SHI_REGISTERS=43"
	.align	128
        .global         triton_red_fused__to_copy_add_amax_amin_clamp_gelu_mul_reciprocal_17
        .type           triton_red_fused__to_copy_add_amax_amin_clamp_gelu_mul_reciprocal_17,@function
        .size           triton_red_fused__to_copy_add_amax_amin_clamp_gelu_mul_reciprocal_17,(.L_x_27 - triton_red_fused__to_copy_add_amax_amin_clamp_gelu_mul_reciprocal_17)
        .other          triton_red_fused__to_copy_add_amax_amin_clamp_gelu_mul_reciprocal_17,@"STO_CUDA_ENTRY STV_DEFAULT"
triton_red_fused__to_copy_add_amax_amin_clamp_gelu_mul_reciprocal_17:
.text.triton_red_fused__to_copy_add_amax_amin_clamp_gelu_mul_reciprocal_17:
[----:B------:R-:W-:Y:S02]  /*0000*/  IMAD.MOV.U32 R1, RZ, RZ, c[0x0][0x28] ;  /* 0x00000a00ff017624 */ /* 0x000fe400078e00ff */
[----:B------:R-:W0:Y:S01]  /*0010*/  S2R R23, SR_TID.X ;  /* 0x0000000000177919 */ /* 0x000e220000002100 */
[----:B------:R-:W-:Y:S01]  /*0020*/  IMAD.MOV.U32 R5, RZ, RZ, 0x2 ;  /* 0x00000002ff057424 */ /* 0x000fe200078e00ff */
[----:B------:R-:W-:Y:S01]  /*0030*/  PRMT R0, RZ, 0x7610, R0 ;  /* 0x00007610ff007816 */ /* 0x000fe20000000000 */
[----:B------:R-:W-:Y:S01]  /*0040*/  ULDC.64 UR4, c[0x0][0x118] ;  /* 0x0000460000047ab9 */ /* 0x000fe20000000a00 */
[----:B------:R-:W1:Y:S01]  /*0050*/  S2R R10, SR_CTAID.X ;  /* 0x00000000000a7919 */ /* 0x000e620000002500 */
[----:B0-----:R-:W-:Y:S01]  /*0060*/  SHF.R.U32.HI R7, RZ, 0x9, R23 ;  /* 0x00000009ff077819 */ /* 0x001fe20000011617 */
[----:B-1----:R-:W-:-:S03]  /*0070*/  IMAD.SHL.U32 R22, R10, 0x2, RZ ;  /* 0x000000020a167824 */ /* 0x002fc600078e00ff */
[----:B------:R-:W-:-:S04]  /*0080*/  SGXT.U32 R7, R7, 0x1 ;  /* 0x000000010707781a */ /* 0x000fc80000000000 */
[----:B------:R-:W-:-:S04]  /*0090*/  LOP3.LUT R4, R7, R22, RZ, 0xfc, !PT ;  /* 0x0000001607047212 */ /* 0x000fc800078efcff */
[C---:B------:R-:W-:Y:S01]  /*00a0*/  ISETP.GE.AND P1, PT, R4.reuse, 0xe10, PT ;  /* 0x00000e100400780c */ /* 0x040fe20003f26270 */
[----:B------:R-:W-:Y:S01]  /*00b0*/  IMAD.WIDE R2, R4, R5, c[0x0][0x168] ;  /* 0x00005a0004027625 */ /* 0x000fe200078e0205 */
[----:B------:R-:W-:-:S03]  /*00c0*/  PRMT R6, RZ, 0x7610, R6 ;  /* 0x00007610ff067816 */ /* 0x000fc60000000006 */
[----:B------:R-:W-:-:S08]  /*00d0*/  IMAD.WIDE R4, R4, R5, c[0x0][0x170] ;  /* 0x00005c0004047625 */ /* 0x000fd000078e0205 */
[----:B------:R0:W2:Y:S04]  /*00e0*/  @!P1 LDG.E.EL.U16 R0, [R2.64] ;  /* 0x0000000402009981 */ /* 0x0000a8000c2e1500 */
[----:B------:R-:W3:Y:S01]  /*00f0*/  @!P1 LDG.E.EL.U16 R6, [R4.64] ;  /* 0x0000000404069981 */ /* 0x000ee2000c2e1500 */
[C---:B------:R-:W-:Y:S01]  /*0100*/  LOP3.LUT R16, R23.reuse, 0x3ff, RZ, 0xc0, !PT ;  /* 0x000003ff17107812 */ /* 0x040fe200078ec0ff */
[----:B------:R-:W-:Y:S01]  /*0110*/  IMAD.MOV.U32 R17, RZ, RZ, 0x4 ;  /* 0x00000004ff117424 */ /* 0x000fe200078e00ff */
[C---:B------:R-:W-:Y:S01]  /*0120*/  LOP3.LUT R13, R23.reuse, 0x200, RZ, 0xc0, !PT ;  /* 0x00000200170d7812 */ /* 0x040fe200078ec0ff */
[----:B------:R-:W-:Y:S02]  /*0130*/  IMAD.SHL.U32 R12, R23, 0x8, RZ ;  /* 0x00000008170c7824 */ /* 0x000fe400078e00ff */
[----:B------:R-:W-:-:S03]  /*0140*/  IMAD.WIDE.U32 R18, R16, R17, c[0x0][0x180] ;  /* 0x0000600010127625 */ /* 0x000fc600078e0011 */
[----:B------:R-:W-:Y:S01]  /*0150*/  LOP3.LUT R12, R12, 0x1ff8, RZ, 0xc0, !PT ;  /* 0x00001ff80c0c7812 */ /* 0x000fe200078ec0ff */
[----:B------:R-:W-:-:S04]  /*0160*/  IMAD.WIDE.U32 R16, R16, R17, c[0x0][0x178] ;  /* 0x00005e0010107625 */ /* 0x000fc800078e0011 */
[----:B------:R-:W-:Y:S02]  /*0170*/  IMAD.MOV.U32 R20, RZ, RZ, R18 ;  /* 0x000000ffff147224 */ /* 0x000fe400078e0012 */
[----:B------:R-:W-:Y:S02]  /*0180*/  IMAD.MOV.U32 R18, RZ, RZ, R16 ;  /* 0x000000ffff127224 */ /* 0x000fe400078e0010 */
[----:B0-----:R-:W-:Y:S02]  /*0190*/  IMAD.SHL.U32 R2, R23, 0x10, RZ ;  /* 0x0000001017027824 */ /* 0x001fe400078e00ff */
[----:B------:R-:W-:Y:S02]  /*01a0*/  IMAD R7, R10, 0x2, R7 ;  /* 0x000000020a077824 */ /* 0x000fe400078e0207 */
[----:B------:R-:W-:Y:S01]  /*01b0*/  IMAD.MOV.U32 R26, RZ, RZ, 0x7f800000 ;  /* 0x7f800000ff1a7424 */ /* 0x000fe200078e00ff */
[----:B------:R-:W-:Y:S01]  /*01c0*/  LOP3.LUT R2, R2, 0x3ff0, RZ, 0xc0, !PT ;  /* 0x00003ff002027812 */ /* 0x000fe200078ec0ff */
[----:B------:R-:W-:-:S02]  /*01d0*/  IMAD.MOV.U32 R28, RZ, RZ, -0x800000 ;  /* 0xff800000ff1c7424 */ /* 0x000fc400078e00ff */
[----:B------:R-:W-:Y:S02]  /*01e0*/  IMAD.MOV.U32 R15, RZ, RZ, -0x800 ;  /* 0xfffff800ff0f7424 */ /* 0x000fe400078e00ff */
[----:B------:R-:W-:Y:S02]  /*01f0*/  IMAD.MOV.U32 R14, RZ, RZ, -0x1 ;  /* 0xffffffffff0e7424 */ /* 0x000fe400078e00ff */
[----:B------:R-:W-:Y:S02]  /*0200*/  IMAD.MOV.U32 R30, RZ, RZ, -0x800000 ;  /* 0xff800000ff1e7424 */ /* 0x000fe400078e00ff */
[----:B------:R-:W-:Y:S02]  /*0210*/  IMAD.MOV.U32 R27, RZ, RZ, 0x7f800000 ;  /* 0x7f800000ff1b7424 */ /* 0x000fe400078e00ff */
[----:B------:R-:W-:Y:S02]  /*0220*/  IMAD.MOV.U32 R29, RZ, RZ, -0x800000 ;  /* 0xff800000ff1d7424 */ /* 0x000fe400078e00ff */
[----:B------:R-:W-:-:S02]  /*0230*/  IMAD.MOV.U32 R31, RZ, RZ, -0x800000 ;  /* 0xff800000ff1f7424 */ /* 0x000fc400078e00ff */
[----:B------:R-:W-:Y:S02]  /*0240*/  IMAD.MOV.U32 R32, RZ, RZ, 0x7f800000 ;  /* 0x7f800000ff207424 */ /* 0x000fe400078e00ff */
[----:B------:R-:W-:Y:S02]  /*0250*/  IMAD.MOV.U32 R33, RZ, RZ, 0x7f800000 ;  /* 0x7f800000ff217424 */ /* 0x000fe400078e00ff */
[----:B--2---:R-:W-:Y:S02]  /*0260*/  IMAD.U32 R8, R0, 0x10000, RZ ;  /* 0x0001000000087824 */ /* 0x004fe400078e00ff */
[----:B---3--:R-:W-:-:S03]  /*0270*/  IMAD.U32 R9, R6, 0x10000, RZ ;  /* 0x0001000006097824 */ /* 0x008fc600078e00ff */
[----:B------:R-:W-:-:S04]  /*0280*/  FSETP.GE.AND P0, PT, R8, RZ, PT ;  /* 0x000000ff0800720b */ /* 0x000fc80003f06000 */
[----:B------:R-:W-:Y:S02]  /*0290*/  SEL R0, R0, RZ, !P0 ;  /* 0x000000ff00007207 */ /* 0x000fe40004000000 */
[----:B------:R-:W-:-:S03]  /*02a0*/  FSETP.GTU.AND P0, PT, R9, RZ, PT ;  /* 0x000000ff0900720b */ /* 0x000fc60003f0c000 */
[----:B------:R-:W-:Y:S01]  /*02b0*/  IMAD.U32 R0, R0, 0x10000, RZ ;  /* 0x0001000000007824 */ /* 0x000fe200078e00ff */
[----:B------:R-:W-:-:S03]  /*02c0*/  SEL R6, R6, RZ, P0 ;  /* 0x000000ff06067207 */ /* 0x000fc60000000000 */
[----:B------:R-:W-:Y:S01]  /*02d0*/  FADD R8, RZ, -R0 ;  /* 0x80000000ff087221 */ /* 0x000fe20000000000 */
[----:B------:R-:W-:Y:S01]  /*02e0*/  SHF.R.U32.HI R0, RZ, 0x5, R23 ;  /* 0x00000005ff007819 */ /* 0x000fe20000011617 */
[----:B------:R-:W-:-:S03]  /*02f0*/  IMAD.U32 R3, R6, 0x10000, RZ ;  /* 0x0001000006037824 */ /* 0x000fc600078e00ff */
[C---:B------:R-:W-:Y:S02]  /*0300*/  FSETP.NAN.AND P2, PT, R8.reuse, R8, PT ;  /* 0x000000080800720b */ /* 0x040fe40003f48000 */
[----:B------:R-:W-:Y:S02]  /*0310*/  FSETP.GT.AND P0, PT, R8, R3, PT ;  /* 0x000000030800720b */ /* 0x000fe40003f04000 */
[----:B------:R-:W-:Y:S01]  /*0320*/  LOP3.LUT R21, R0, 0x10, RZ, 0xc0, !PT ;  /* 0x0000001000157812 */ /* 0x000fe200078ec0ff */
[----:B------:R-:W-:-:S04]  /*0330*/  IMAD.SHL.U32 R0, R23, 0x4, RZ ;  /* 0x0000000417007824 */ /* 0x000fc800078e00ff */
[----:B------:R-:W-:Y:S01]  /*0340*/  IMAD.IADD R21, R21, 0x1, R2 ;  /* 0x0000000115157824 */ /* 0x000fe200078e0202 */
[----:B------:R-:W-:-:S03]  /*0350*/  LOP3.LUT R0, R0, 0x7fc, RZ, 0xc0, !PT ;  /* 0x000007fc00007812 */ /* 0x000fc600078ec0ff */
[----:B------:R-:W-:Y:S02]  /*0360*/  @!P2 FSEL R8, R8, R3, P0 ;  /* 0x000000030808a208 */ /* 0x000fe40000000000 */
[----:B------:R-:W-:-:S03]  /*0370*/  ISETP.GE.AND P2, PT, R22, 0xe10, PT ;  /* 0x00000e101600780c */ /* 0x000fc60003f46270 */
[----:B------:R-:W-:Y:S01]  /*0380*/  FMUL R16, R8, 0.0078740157186985015869 ;  /* 0x3c01020408107820 */ /* 0x000fe20000400000 */
[----:B------:R-:W-:-:S04]  /*0390*/  IMAD R8, R7, 0x3000, R0 ;  /* 0x0000300007087824 */ /* 0x000fc800078e0200 */
[C---:B------:R-:W-:Y:S02]  /*03a0*/  FSETP.GT.AND P0, PT, R16.reuse, 9.9999997473787516356e-06, PT ;  /* 0x3727c5ac1000780b */ /* 0x040fe40003f04000 */
[----:B------:R-:W-:-:S11]  /*03b0*/  FSETP.NAN.AND P3, PT, R16, R16, PT ;  /* 0x000000101000720b */ /* 0x000fd60003f68000 */
[----:B------:R-:W-:Y:S02]  /*03c0*/  @!P0 FSEL R16, R16, 9.9999997473787516356e-06, P3 ;  /* 0x3727c5ac10108808 */ /* 0x000fe40001800000 */
.L_x_12:
[----:B------:R-:W-:Y:S01]  /*03d0*/  IADD3 R9, R8, 0x800, R15 ;  /* 0x0000080008097810 */ /* 0x000fe20007ffe00f */
[----:B------:R-:W-:Y:S01]  /*03e0*/  IMAD.MOV.U32 R2, RZ, RZ, 0x4 ;  /* 0x00000004ff027424 */ /* 0x000fe200078e00ff */
[----:B0-----:R-:W-:Y:S01]  /*03f0*/  CS2R R4, SRZ ;  /* 0x0000000000047805 */ /* 0x001fe2000001ff00 */
[----:B------:R-:W-:Y:S02]  /*0400*/  CS2R R6, SRZ ;  /* 0x0000000000067805 */ /* 0x000fe4000001ff00 */
[----:B------:R-:W-:-:S05]  /*0410*/  IMAD.WIDE R2, R9, R2, c[0x0][0x160] ;  /* 0x0000580009027625 */ /* 0x000fca00078e0202 */
[----:B------:R0:W2:Y:S01]  /*0420*/  @!P1 LDG.E.EF.128 R4, [R2.64] ;  /* 0x0000000402049981 */ /* 0x0000a2000c0e1d00 */
[----:B------:R-:W-:Y:S02]  /*0430*/  IMAD.MOV.U32 R10, RZ, RZ, R20 ;  /* 0x000000ffff0a7224 */ /* 0x000fe400078e0014 */
[----:B------:R-:W-:-:S05]  /*0440*/  IMAD.MOV.U32 R11, RZ, RZ, R19 ;  /* 0x000000ffff0b7224 */ /* 0x000fca00078e0013 */
[----:B------:R-:W3:Y:S01]  /*0450*/  LDG.E.EL R10, [R10.64] ;  /* 0x000000040a0a7981 */ /* 0x000ee2000c2e1900 */
[----:B0-----:R-:W-:Y:S02]  /*0460*/  IMAD.MOV.U32 R2, RZ, RZ, R18 ;  /* 0x000000ffff027224 */ /* 0x001fe400078e0012 */
[----:B------:R-:W-:-:S05]  /*0470*/  IMAD.MOV.U32 R3, RZ, RZ, R17 ;  /* 0x000000ffff037224 */ /* 0x000fca00078e0011 */
[----:B------:R0:W4:Y:S04]  /*0480*/  LDG.E.EL R0, [R2.64] ;  /* 0x0000000402007981 */ /* 0x000128000c2e1900 */
[----:B------:R-:W-:Y:S01]  /*0490*/  BAR.SYNC.DEFER_BLOCKING 0x0 ;  /* 0x0000000000007b1d */ /* 0x000fe20000010000 */
[----:B------:R-:W-:-:S05]  /*04a0*/  IADD3 R15, P0, R15, 0x800, RZ ;  /* 0x000008000f0f7810 */ /* 0x000fca0007f1e0ff */
[----:B------:R-:W-:Y:S01]  /*04b0*/  IMAD.X R14, RZ, RZ, R14, P0 ;  /* 0x000000ffff0e7224 */ /* 0x000fe200000e060e */
[----:B------:R-:W-:Y:S01]  /*04c0*/  ISETP.GE.U32.AND P0, PT, R15, 0x2800, PT ;  /* 0x000028000f00780c */ /* 0x000fe20003f06070 */
[----:B------:R-:W-:Y:S03]  /*04d0*/  BSSY B0, `(.L_x_0) ;  /* 0x000002a000007945 */ /* 0x000fe60003800000 */
[----:B------:R-:W-:Y:S02]  /*04e0*/  ISETP.GE.U32.AND.EX P0, PT, R14, RZ, PT, P0 ;  /* 0x000000ff0e00720c */ /* 0x000fe40003f06100 */
[----:B--2---:R-:W-:Y:S02]  /*04f0*/  I2FP.F32.S32 R25, R4 ;  /* 0x0000000400197245 */ /* 0x004fe40000201400 */
[----:B------:R-:W-:Y:S02]  /*0500*/  I2FP.F32.S32 R5, R5 ;  /* 0x0000000500057245 */ /* 0x000fe40000201400 */
[----:B------:R-:W-:-:S02]  /*0510*/  I2FP.F32.S32 R35, R6 ;  /* 0x0000000600237245 */ /* 0x000fc40000201400 */
[----:B------:R-:W-:Y:S01]  /*0520*/  I2FP.F32.S32 R7, R7 ;  /* 0x0000000700077245 */ /* 0x000fe20000201400 */
[C---:B------:R-:W-:Y:S01]  /*0530*/  FMUL R4, R16.reuse, R25 ;  /* 0x0000001910047220 */ /* 0x040fe20000400000 */
[C---:B------:R-:W-:Y:S01]  /*0540*/  FMUL R5, R16.reuse, R5 ;  /* 0x0000000510057220 */ /* 0x040fe20000400000 */
[C---:B------:R-:W-:Y:S02]  /*0550*/  FMUL R6, R16.reuse, R35 ;  /* 0x0000002310067220 */ /* 0x040fe40000400000 */
[----:B------:R-:W-:-:S05]  /*0560*/  FMUL R7, R16, R7 ;  /* 0x0000000710077220 */ /* 0x000fca0000400000 */
[----:B------:R-:W-:Y:S04]  /*0570*/  STS.128 [R21], R4 ;  /* 0x0000000415007388 */ /* 0x000fe80000000c00 */
[----:B------:R-:W-:Y:S06]  /*0580*/  BAR.SYNC.DEFER_BLOCKING 0x0 ;  /* 0x0000000000007b1d */ /* 0x000fec0000010000 */
[----:B0-----:R-:W0:Y:S01]  /*0590*/  LDS.64 R2, [R12] ;  /* 0x000000000c027984 */ /* 0x001e220000000a00 */
[----:B----4-:R-:W-:-:S02]  /*05a0*/  IMAD.U32 R24, R0, 0x10000, RZ ;  /* 0x0001000000187824 */ /* 0x010fc400078e00ff */
[----:B---3--:R-:W-:-:S04]  /*05b0*/  IMAD.U32 R25, R10, 0x10000, RZ ;  /* 0x000100000a197824 */ /* 0x008fc800078e00ff */
[----:B0-----:R-:W-:-:S04]  /*05c0*/  FFMA R2, R24, R2, R25 ;  /* 0x0000000218027223 */ /* 0x001fc80000000019 */
[----:B------:R-:W-:-:S04]  /*05d0*/  FMUL R11, R2, R2 ;  /* 0x00000002020b7220 */ /* 0x000fc80000400000 */
[----:B------:R-:W-:-:S04]  /*05e0*/  FMUL R11, R2, R11 ;  /* 0x0000000b020b7220 */ /* 0x000fc80000400000 */
[----:B------:R-:W-:-:S04]  /*05f0*/  FFMA R11, R11, 0.044714998453855514526, R2 ;  /* 0x3d3727130b0b7823 */ /* 0x000fc80000000002 */
[----:B------:R-:W-:-:S04]  /*0600*/  FMUL R11, R11, 0.79788458347320556641 ;  /* 0x3f4c422a0b0b7820 */ /* 0x000fc80000400000 */
[----:B------:R-:W-:-:S05]  /*0610*/  FADD.FTZ R34, |R11|, -RZ ;  /* 0x800000ff0b227221 */ /* 0x000fca0000010200 */
[----:B------:R-:W-:Y:S02]  /*0620*/  FSETP.GE.AND P3, PT, R34, 0.60000002384185791016, PT ;  /* 0x3f19999a2200780b */ /* 0x000fe40003f66000 */
[----:B------:R-:W-:Y:S02]  /*0630*/  PRMT R5, R0, 0x7632, R5 ;  /* 0x0000763200057816 */ /* 0x000fe40000000005 */
[----:B------:R-:W-:-:S09]  /*0640*/  PRMT R6, R10, 0x7632, R6 ;  /* 0x000076320a067816 */ /* 0x000fd20000000006 */
[----:B------:R-:W-:Y:S05]  /*0650*/  @!P3 BRA `(.L_x_1) ;  /* 0x000000a00000b947 */ /* 0x000fea0003800000 */
[C---:B------:R-:W-:Y:S01]  /*0660*/  FMUL R0, R34.reuse, 2.8853900432586669922 ;  /* 0x4038aa3b22007820 */ /* 0x040fe20000400000 */
[----:B------:R-:W-:Y:S01]  /*0670*/  IMAD.MOV.U32 R4, RZ, RZ, 0x3f800000 ;  /* 0x3f800000ff047424 */ /* 0x000fe200078e00ff */
[----:B------:R-:W-:-:S04]  /*0680*/  FSETP.GE.AND P3, PT, R34, 9.010913848876953125, PT ;  /* 0x41102cb42200780b */ /* 0x000fc80003f66000 */
[----:B------:R-:W0:Y:S02]  /*0690*/  MUFU.EX2 R0, R0 ;  /* 0x0000000000007308 */ /* 0x000e240000000800 */
[----:B0-----:R-:W-:-:S06]  /*06a0*/  FADD R7, R0, 1 ;  /* 0x3f80000000077421 */ /* 0x001fcc0000000000 */
[----:B------:R-:W0:Y:S02]  /*06b0*/  MUFU.RCP R7, R7 ;  /* 0x0000000700077308 */ /* 0x000e240000001000 */
[----:B0-----:R-:W-:-:S05]  /*06c0*/  FFMA.FTZ R4, R7, -2, R4 ;  /* 0xc000000007047823 */ /* 0x001fca0000010004 */
[----:B------:R-:W-:-:S04]  /*06d0*/  FSEL R4, R4, 1, !P3 ;  /* 0x3f80000004047808 */ /* 0x000fc80005800000 */
[----:B------:R-:W-:Y:S01]  /*06e0*/  LOP3.LUT R4, R4, 0x80000000, R11, 0xf8, !PT ;  /* 0x8000000004047812 */ /* 0x000fe200078ef80b */
[----:B------:R-:W-:Y:S05]  /*06f0*/  BRA `(.L_x_2) ;  /* 0x0000007000007947 */ /* 0x000fea0003800000 */
.L_x_1:
[----:B------:R-:W-:Y:S01]  /*0700*/  IMAD.MOV.U32 R0, RZ, RZ, 0x3c80f082 ;  /* 0x3c80f082ff007424 */ /* 0x000fe200078e00ff */
[----:B------:R-:W-:-:S04]  /*0710*/  FMUL R7, R11, R11 ;  /* 0x0000000b0b077220 */ /* 0x000fc80000400000 */
[----:B------:R-:W-:-:S04]  /*0720*/  FFMA.FTZ R0, R7, R0, -0.052303962409496307373 ;  /* 0xbd563cae07007423 */ /* 0x000fc80000010000 */
[----:B------:R-:W-:-:S04]  /*0730*/  FFMA.FTZ R0, R7, R0, 0.1331529766321182251 ;  /* 0x3e08594107007423 */ /* 0x000fc80000010000 */
[----:B------:R-:W-:-:S04]  /*0740*/  FFMA.FTZ R0, R7, R0, -0.33332768082618713379 ;  /* 0xbeaaa9ed07007423 */ /* 0x000fc80000010000 */
[----:B------:R-:W-:-:S04]  /*0750*/  FFMA.FTZ R0, R7, R0, RZ ;  /* 0x0000000007007223 */ /* 0x000fc800000100ff */
[----:B------:R-:W-:Y:S02]  /*0760*/  FFMA.FTZ R4, R11, R0, R11 ;  /* 0x000000000b047223 */ /* 0x000fe4000001000b */
.L_x_2:
[----:B------:R-:W-:Y:S05]  /*0770*/  BSYNC B0 ;  /* 0x0000000000007941 */ /* 0x000fea0003800000 */
.L_x_0:
[----:B------:R-:W0:Y:S01]  /*0780*/  LDS.64 R10, [R12+0x2010] ;  /* 0x002010000c0a7984 */ /* 0x000e220000000a00 */
[----:B------:R-:W-:Y:S01]  /*0790*/  IMAD.U32 R0, R5, 0x10000, RZ ;  /* 0x0001000005007824 */ /* 0x000fe200078e00ff */
[----:B------:R-:W-:Y:S01]  /*07a0*/  BSSY B0, `(.L_x_3) ;  /* 0x0000022000007945 */ /* 0x000fe20003800000 */
[----:B------:R-:W-:-:S04]  /*07b0*/  IMAD.U32 R6, R6, 0x10000, RZ ;  /* 0x0001000006067824 */ /* 0x000fc800078e00ff */
[----:B------:R-:W-:-:S04]  /*07c0*/  FFMA R3, R3, R0, R6 ;  /* 0x0000000003037223 */ /* 0x000fc80000000006 */
[----:B------:R-:W-:-:S04]  /*07d0*/  FMUL R34, R3, R3 ;  /* 0x0000000303227220 */ /* 0x000fc80000400000 */
[----:B------:R-:W-:-:S04]  /*07e0*/  FMUL R34, R3, R34 ;  /* 0x0000002203227220 */ /* 0x000fc80000400000 */
[----:B------:R-:W-:-:S04]  /*07f0*/  FFMA R34, R34, 0.044714998453855514526, R3 ;  /* 0x3d37271322227823 */ /* 0x000fc80000000003 */
[----:B------:R-:W-:Y:S01]  /*0800*/  FMUL R35, R34, 0.79788458347320556641 ;  /* 0x3f4c422a22237820 */ /* 0x000fe20000400000 */
[----:B0-----:R-:W-:-:S03]  /*0810*/  FFMA R10, R24, R10, R25 ;  /* 0x0000000a180a7223 */ /* 0x001fc60000000019 */
[----:B------:R-:W-:Y:S01]  /*0820*/  FADD.FTZ R24, |R35|, -RZ ;  /* 0x800000ff23187221 */ /* 0x000fe20000010200 */
[----:B------:R-:W-:Y:S01]  /*0830*/  FFMA R11, R0, R11, R6 ;  /* 0x0000000b000b7223 */ /* 0x000fe20000000006 */
[----:B------:R-:W-:-:S03]  /*0840*/  FMUL R5, R10, R10 ;  /* 0x0000000a0a057220 */ /* 0x000fc60000400000 */
[----:B------:R-:W-:Y:S01]  /*0850*/  FSETP.GE.AND P3, PT, R24, 0.60000002384185791016, PT ;  /* 0x3f19999a1800780b */ /* 0x000fe20003f66000 */
[----:B------:R-:W-:Y:S01]  /*0860*/  FMUL R0, R11, R11 ;  /* 0x0000000b0b007220 */ /* 0x000fe20000400000 */
[----:B------:R-:W-:-:S03]  /*0870*/  FMUL R5, R10, R5 ;  /* 0x000000050a057220 */ /* 0x000fc60000400000 */
[----:B------:R-:W-:Y:S01]  /*0880*/  FMUL R34, R11, R0 ;  /* 0x000000000b227220 */ /* 0x000fe20000400000 */
[----:B------:R-:W-:-:S07]  /*0890*/  FFMA R7, R5, 0.044714998453855514526, R10 ;  /* 0x3d37271305077823 */ /* 0x000fce000000000a */
        /* <DEDUP_REMOVED lines=11> */
.L_x_4:
[----:B------:R-:W-:Y:S01]  /*0950*/  IMAD.MOV.U32 R0, RZ, RZ, 0x3c80f082 ;  /* 0x3c80f082ff007424 */ /* 0x000fe200078e00ff */
[----:B------:R-:W-:-:S04]  /*0960*/  FMUL R5, R35, R35 ;  /* 0x0000002323057220 */ /* 0x000fc80000400000 */
[----:B------:R-:W-:-:S04]  /*0970*/  FFMA.FTZ R0, R5, R0, -0.052303962409496307373 ;  /* 0xbd563cae05007423 */ /* 0x000fc80000010000 */
[----:B------:R-:W-:-:S04]  /*0980*/  FFMA.FTZ R0, R5, R0, 0.1331529766321182251 ;  /* 0x3e08594105007423 */ /* 0x000fc80000010000 */
[----:B------:R-:W-:-:S04]  /*0990*/  FFMA.FTZ R0, R5, R0, -0.33332768082618713379 ;  /* 0xbeaaa9ed05007423 */ /* 0x000fc80000010000 */
[----:B------:R-:W-:-:S04]  /*09a0*/  FFMA.FTZ R0, R5, R0, RZ ;  /* 0x0000000005007223 */ /* 0x000fc800000100ff */
[----:B------:R-:W-:Y:S02]  /*09b0*/  FFMA.FTZ R24, R35, R0, R35 ;  /* 0x0000000023187223 */ /* 0x000fe40000010023 */
.L_x_5:
[----:B------:R-:W-:Y:S05]  /*09c0*/  BSYNC B0 ;  /* 0x0000000000007941 */ /* 0x000fea0003800000 */
.L_x_3:
[----:B------:R-:W-:Y:S01]  /*09d0*/  FMUL R7, R7, 0.79788458347320556641 ;  /* 0x3f4c422a07077820 */ /* 0x000fe20000400000 */
[----:B------:R-:W-:Y:S01]  /*09e0*/  BSSY B0, `(.L_x_6) ;  /* 0x0000016000007945 */ /* 0x000fe20003800000 */
[----:B------:R-:W-:Y:S02]  /*09f0*/  FFMA R34, R34, 0.044714998453855514526, R11 ;  /* 0x3d37271322227823 */ /* 0x000fe4000000000b */
[----:B------:R-:W-:-:S05]  /*0a00*/  FADD.FTZ R25, |R7|, -RZ ;  /* 0x800000ff07197221 */ /* 0x000fca0000010200 */
[----:B------:R-:W-:-:S13]  /*0a10*/  FSETP.GE.AND P3, PT, R25, 0.60000002384185791016, PT ;  /* 0x3f19999a1900780b */ /* 0x000fda0003f66000 */
        /* <DEDUP_REMOVED lines=11> */
.L_x_7:
[----:B------:R-:W-:Y:S01]  /*0ad0*/  IMAD.MOV.U32 R0, RZ, RZ, 0x3c80f082 ;  /* 0x3c80f082ff007424 */ /* 0x000fe200078e00ff */
[----:B------:R-:W-:-:S04]  /*0ae0*/  FMUL R5, R7, R7 ;  /* 0x0000000707057220 */ /* 0x000fc80000400000 */
[----:B------:R-:W-:-:S04]  /*0af0*/  FFMA.FTZ R0, R5, R0, -0.052303962409496307373 ;  /* 0xbd563cae05007423 */ /* 0x000fc80000010000 */
[----:B------:R-:W-:-:S04]  /*0b00*/  FFMA.FTZ R0, R5, R0, 0.1331529766321182251 ;  /* 0x3e08594105007423 */ /* 0x000fc80000010000 */
[----:B------:R-:W-:-:S04]  /*0b10*/  FFMA.FTZ R0, R5, R0, -0.33332768082618713379 ;  /* 0xbeaaa9ed05007423 */ /* 0x000fc80000010000 */
[----:B------:R-:W-:-:S04]  /*0b20*/  FFMA.FTZ R0, R5, R0, RZ ;  /* 0x0000000005007223 */ /* 0x000fc800000100ff */
[----:B------:R-:W-:Y:S02]  /*0b30*/  FFMA.FTZ R36, R7, R0, R7 ;  /* 0x0000000007247223 */ /* 0x000fe40000010007 */
.L_x_8:
[----:B------:R-:W-:Y:S05]  /*0b40*/  BSYNC B0 ;  /* 0x0000000000007941 */ /* 0x000fea0003800000 */
.L_x_6:
[----:B------:R-:W-:Y:S01]  /*0b50*/  FMUL R7, R34, 0.79788458347320556641 ;  /* 0x3f4c422a22077820 */ /* 0x000fe20000400000 */
[----:B------:R-:W-:Y:S01]  /*0b60*/  BSSY B0, `(.L_x_9) ;  /* 0x000001a000007945 */ /* 0x000fe20003800000 */
[----:B------:R-:W-:Y:S01]  /*0b70*/  SHF.R.S32.HI R34, RZ, 0x1f, R9 ;  /* 0x0000001fff227819 */ /* 0x000fe20000011409 */
[----:B------:R-:W-:Y:S01]  /*0b80*/  FMUL R25, R3, 0.5 ;  /* 0x3f00000003197820 */ /* 0x000fe20000400000 */
[----:B------:R-:W-:Y:S01]  /*0b90*/  FADD.FTZ R38, |R7|, -RZ ;  /* 0x800000ff07267221 */ /* 0x000fe20000010200 */
[----:B------:R-:W-:Y:S01]  /*0ba0*/  FMUL R35, R11, 0.5 ;  /* 0x3f0000000b237820 */ /* 0x000fe20000400000 */
[----:B------:R-:W-:Y:S01]  /*0bb0*/  FMUL R39, R2, 0.5 ;  /* 0x3f00000002277820 */ /* 0x000fe20000400000 */
[----:B------:R-:W-:Y:S02]  /*0bc0*/  FMUL R40, R10, 0.5 ;  /* 0x3f0000000a287820 */ /* 0x000fe40000400000 */
        /* <DEDUP_REMOVED lines=12> */
.L_x_10:
[----:B------:R-:W-:Y:S01]  /*0c90*/  IMAD.MOV.U32 R0, RZ, RZ, 0x3c80f082 ;  /* 0x3c80f082ff007424 */ /* 0x000fe200078e00ff */
[----:B------:R-:W-:-:S04]  /*0ca0*/  FMUL R5, R7, R7 ;  /* 0x0000000707057220 */ /* 0x000fc80000400000 */
[----:B------:R-:W-:-:S04]  /*0cb0*/  FFMA.FTZ R0, R5, R0, -0.052303962409496307373 ;  /* 0xbd563cae05007423 */ /* 0x000fc80000010000 */
[----:B------:R-:W-:-:S04]  /*0cc0*/  FFMA.FTZ R0, R5, R0, 0.1331529766321182251 ;  /* 0x3e08594105007423 */ /* 0x000fc80000010000 */
[----:B------:R-:W-:-:S04]  /*0cd0*/  FFMA.FTZ R0, R5, R0, -0.33332768082618713379 ;  /* 0xbeaaa9ed05007423 */ /* 0x000fc80000010000 */
[----:B------:R-:W-:-:S04]  /*0ce0*/  FFMA.FTZ R0, R5, R0, RZ ;  /* 0x0000000005007223 */ /* 0x000fc800000100ff */
[----:B------:R-:W-:Y:S02]  /*0cf0*/  FFMA.FTZ R0, R0, R7, R7 ;  /* 0x0000000700007223 */ /* 0x000fe40000010007 */
.L_x_11:
[----:B------:R-:W-:Y:S05]  /*0d00*/  BSYNC B0 ;  /* 0x0000000000007941 */ /* 0x000fea0003800000 */
.L_x_9:
[----:B------:R-:W-:Y:S01]  /*0d10*/  BAR.SYNC.DEFER_BLOCKING 0x0 ;  /* 0x0000000000007b1d */ /* 0x000fe20000010000 */
[----:B------:R-:W-:Y:S01]  /*0d20*/  FADD R38, R4, 1 ;  /* 0x3f80000004267421 */ /* 0x000fe20000000000 */
[----:B------:R-:W-:Y:S01]  /*0d30*/  FADD R37, R36, 1 ;  /* 0x3f80000024257421 */ /* 0x000fe20000000000 */
[----:B------:R-:W-:Y:S01]  /*0d40*/  FADD R36, R24, 1 ;  /* 0x3f80000018247421 */ /* 0x000fe20000000000 */
[----:B------:R-:W-:Y:S01]  /*0d50*/  LEA R24, P3, R9, c[0x0][0x188], 0x2 ;  /* 0x0000620009187a11 */ /* 0x000fe200078610ff */
[----:B------:R-:W-:Y:S01]  /*0d60*/  FMUL R38, R38, R39 ;  /* 0x0000002726267220 */ /* 0x000fe20000400000 */
[----:B------:R-:W-:Y:S01]  /*0d70*/  FMUL R37, R37, R40 ;  /* 0x0000002825257220 */ /* 0x000fe20000400000 */
[----:B------:R-:W-:Y:S01]  /*0d80*/  FMUL R36, R36, R25 ;  /* 0x0000001924247220 */ /* 0x000fe20000400000 */
[----:B------:R-:W-:Y:S01]  /*0d90*/  LEA.HI.X R25, R9, c[0x0][0x18c], R34, 0x2, P3 ;  /* 0x0000630009197a11 */ /* 0x000fe200018f1422 */
[----:B------:R-:W-:Y:S01]  /*0da0*/  FADD R0, R0, 1 ;  /* 0x3f80000000007421 */ /* 0x000fe20000000000 */
[----:B------:R-:W-:-:S02]  /*0db0*/  FSETP.GT.AND P4, PT, R30, R38, PT ;  /* 0x000000261e00720b */ /* 0x000fc40003f84000 */
[----:B------:R-:W-:Y:S01]  /*0dc0*/  FSETP.GEU.AND P3, PT, R27, R36, PT ;  /* 0x000000241b00720b */ /* 0x000fe20003f6e000 */
[----:B------:R-:W-:Y:S01]  /*0dd0*/  FMUL R0, R0, R35 ;  /* 0x0000002300007220 */ /* 0x000fe20000400000 */
[C---:B------:R-:W-:Y:S02]  /*0de0*/  FSEL R9, R30.reuse, R38, P4 ;  /* 0x000000261e097208 */ /* 0x040fe40002000000 */
[----:B------:R-:W-:Y:S02]  /*0df0*/  FSETP.NAN.AND P4, PT, R30, R30, PT ;  /* 0x0000001e1e00720b */ /* 0x000fe40003f88000 */
[----:B------:R-:W-:Y:S02]  /*0e00*/  FSETP.GT.AND P5, PT, R28, R37, PT ;  /* 0x000000251c00720b */ /* 0x000fe40003fa4000 */
[----:B------:R-:W-:Y:S02]  /*0e10*/  @!P2 FSEL R30, R30, R9, P4 ;  /* 0x000000091e1ea208 */ /* 0x000fe40002000000 */
[CC--:B------:R-:W-:Y:S01]  /*0e20*/  FSETP.GEU.AND P4, PT, R33.reuse, R38.reuse, PT ;  /* 0x000000262100720b */ /* 0x0c0fe20003f8e000 */
[----:B------:R0:W-:Y:S03]  /*0e30*/  STS.64 [R12], R2 ;  /* 0x000000020c007388 */ /* 0x0001e60000000a00 */
[----:B------:R-:W-:Y:S01]  /*0e40*/  FSEL R38, R33, R38, !P4 ;  /* 0x0000002621267208 */ /* 0x000fe20006000000 */
[----:B------:R-:W-:Y:S04]  /*0e50*/  STS.64 [R12+0x2010], R10 ;  /* 0x0020100a0c007388 */ /* 0x000fe80000000a00 */
[----:B------:R-:W-:Y:S01]  /*0e60*/  BAR.SYNC.DEFER_BLOCKING 0x0 ;  /* 0x0000000000007b1d */ /* 0x000fe20000010000 */
[----:B------:R-:W-:-:S02]  /*0e70*/  FSETP.NAN.AND P4, PT, R32, R32, PT ;  /* 0x000000202000720b */ /* 0x000fc40003f88000 */
[C---:B0-----:R-:W-:Y:S02]  /*0e80*/  FSEL R2, R27.reuse, R36, !P3 ;  /* 0x000000241b027208 */ /* 0x041fe40005800000 */
[C---:B------:R-:W-:Y:S02]  /*0e90*/  FSETP.NAN.AND P3, PT, R27.reuse, R27, PT ;  /* 0x0000001b1b00720b */ /* 0x040fe40003f68000 */
[-C--:B------:R-:W-:Y:S02]  /*0ea0*/  FSEL R3, R28, R37.reuse, P5 ;  /* 0x000000251c037208 */ /* 0x080fe40002800000 */
[----:B------:R-:W-:Y:S02]  /*0eb0*/  @!P2 FSEL R27, R27, R2, P3 ;  /* 0x000000021b1ba208 */ /* 0x000fe40001800000 */
[----:B------:R-:W-:Y:S02]  /*0ec0*/  FSETP.GEU.AND P3, PT, R32, R37, PT ;  /* 0x000000252000720b */ /* 0x000fe40003f6e000 */
[----:B------:R-:W-:-:S02]  /*0ed0*/  FSETP.NAN.AND P5, PT, R28, R28, PT ;  /* 0x0000001c1c00720b */ /* 0x000fc40003fa8000 */
[----:B------:R-:W-:Y:S02]  /*0ee0*/  FSEL R37, R32, R37, !P3 ;  /* 0x0000002520257208 */ /* 0x000fe40005800000 */
[----:B------:R-:W-:Y:S02]  /*0ef0*/  @!P2 FSEL R28, R28, R3, P5 ;  /* 0x000000031c1ca208 */ /* 0x000fe40002800000 */
[----:B------:R-:W-:Y:S02]  /*0f00*/  @!P2 FSEL R32, R32, R37, P4 ;  /* 0x000000252020a208 */ /* 0x000fe40002000000 */
[----:B------:R-:W-:Y:S01]  /*0f10*/  FSETP.GT.AND P5, PT, R31, R36, PT ;  /* 0x000000241f00720b */ /* 0x000fe20003fa4000 */
[----:B------:R-:W0:Y:S01]  /*0f20*/  LDS.128 R4, [R21] ;  /* 0x0000000015047984 */ /* 0x000e220000000c00 */
[----:B------:R-:W-:Y:S02]  /*0f30*/  FSETP.GT.AND P4, PT, R29, R0, PT ;  /* 0x000000001d00720b */ /* 0x000fe40003f84000 */
[----:B------:R-:W-:-:S02]  /*0f40*/  FSETP.NAN.AND P3, PT, R33, R33, PT ;  /* 0x000000212100720b */ /* 0x000fc40003f68000 */
[----:B------:R-:W-:Y:S02]  /*0f50*/  FSEL R36, R31, R36, P5 ;  /* 0x000000241f247208 */ /* 0x000fe40002800000 */
[----:B------:R-:W-:Y:S02]  /*0f60*/  FSEL R2, R29, R0, P4 ;  /* 0x000000001d027208 */ /* 0x000fe40002000000 */
[----:B------:R-:W-:Y:S02]  /*0f70*/  FSETP.NAN.AND P5, PT, R31, R31, PT ;  /* 0x0000001f1f00720b */ /* 0x000fe40003fa8000 */
[----:B------:R-:W-:Y:S02]  /*0f80*/  @!P2 FSEL R33, R33, R38, P3 ;  /* 0x000000262121a208 */ /* 0x000fe40001800000 */
[----:B------:R-:W-:Y:S02]  /*0f90*/  FSETP.GEU.AND P4, PT, R26, R0, PT ;  /* 0x000000001a00720b */ /* 0x000fe40003f8e000 */
[----:B------:R-:W-:-:S02]  /*0fa0*/  FSETP.NAN.AND P3, PT, R29, R29, PT ;  /* 0x0000001d1d00720b */ /* 0x000fc40003f68000 */
[----:B------:R-:W-:Y:S02]  /*0fb0*/  @!P2 FSEL R31, R31, R36, P5 ;  /* 0x000000241f1fa208 */ /* 0x000fe40002800000 */
[----:B------:R-:W-:Y:S02]  /*0fc0*/  FSEL R3, R26, R0, !P4 ;  /* 0x000000001a037208 */ /* 0x000fe40006000000 */
[----:B------:R-:W-:Y:S02]  /*0fd0*/  @!P2 FSEL R29, R29, R2, P3 ;  /* 0x000000021d1da208 */ /* 0x000fe40001800000 */
[----:B------:R-:W-:Y:S02]  /*0fe0*/  IADD3 R20, P4, R20, 0x1000, RZ ;  /* 0x0000100014147810 */ /* 0x000fe40007f9e0ff */
[----:B------:R-:W-:Y:S02]  /*0ff0*/  IADD3 R18, P5, R18, 0x1000, RZ ;  /* 0x0000100012127810 */ /* 0x000fe40007fbe0ff */
[----:B------:R-:W-:Y:S01]  /*1000*/  FSETP.NAN.AND P3, PT, R26, R26, PT ;  /* 0x0000001a1a00720b */ /* 0x000fe20003f68000 */
[----:B------:R-:W-:-:S02]  /*1010*/  IMAD.X R19, RZ, RZ, R19, P4 ;  /* 0x000000ffff137224 */ /* 0x000fc400020e0613 */
[----:B------:R-:W-:Y:S01]  /*1020*/  IMAD.X R17, RZ, RZ, R17, P5 ;  /* 0x000000ffff117224 */ /* 0x000fe200028e0611 */
[----:B------:R-:W-:Y:S01]  /*1030*/  @!P2 FSEL R26, R26, R3, P3 ;  /* 0x000000031a1aa208 */ /* 0x000fe20001800000 */
[----:B0-----:R0:W-:Y:S01]  /*1040*/  @!P1 STG.E.128 [R24.64], R4 ;  /* 0x0000000418009986 */ /* 0x0011e2000c101d04 */
[----:B------:R-:W-:Y:S05]  /*1050*/  @!P0 BRA `(.L_x_12) ;  /* 0xfffff37000008947 */ /* 0x000fea000383ffff */
[----:B------:R-:W-:Y:S01]  /*1060*/  BAR.SYNC.DEFER_BLOCKING 0x0 ;  /* 0x0000000000007b1d */ /* 0x000fe20000010000 */
[C---:B------:R-:W-:Y:S02]  /*1070*/  FSETP.NAN.AND P2, PT, R32.reuse, R32, PT ;  /* 0x000000202000720b */ /* 0x040fe40003f48000 */
[----:B------:R-:W-:Y:S02]  /*1080*/  FSETP.NAN.AND P3, PT, R33, R33, PT ;  /* 0x000000212100720b */ /* 0x000fe40003f68000 */
[----:B------:R-:W-:Y:S02]  /*1090*/  FSEL R3, R32, R26, P2 ;  /* 0x0000001a20037208 */ /* 0x000fe40001000000 */
[----:B------:R-:W-:-:S02]  /*10a0*/  FSETP.GT.AND P0, PT, R26, R32, PT ;  /* 0x000000201a00720b */ /* 0x000fc40003f04000 */
[----:B------:R-:W-:Y:S02]  /*10b0*/  FSETP.GT.AND P2, PT, R27, R33, PT ;  /* 0x000000211b00720b */ /* 0x000fe40003f44000 */
[C---:B------:R-:W-:Y:S02]  /*10c0*/  FSEL R0, R33.reuse, R27, P3 ;  /* 0x0000001b21007208 */ /* 0x040fe40001800000 */
[----:B------:R-:W-:Y:S02]  /*10d0*/  FSEL R3, R32, R3, P0 ;  /* 0x0000000320037208 */ /* 0x000fe40000000000 */
[----:B------:R-:W-:Y:S02]  /*10e0*/  FSEL R0, R33, R0, P2 ;  /* 0x0000000021007208 */ /* 0x000fe40001000000 */
[----:B------:R-:W-:Y:S01]  /*10f0*/  FSETP.NAN.AND P2, PT, R3, R3, PT ;  /* 0x000000030300720b */ /* 0x000fe20003f48000 */
[----:B------:R-:W1:Y:S01]  /*1100*/  SHFL.BFLY PT, R2, R3, 0x10, 0x1f ;  /* 0x0e001f0003027f89 */ /* 0x000e6200000e0000 */
[----:B------:R-:W-:-:S03]  /*1110*/  FSETP.NAN.AND P0, PT, R0, R0, PT ;  /* 0x000000000000720b */ /* 0x000fc60003f08000 */
[----:B0-----:R-:W0:Y:S01]  /*1120*/  SHFL.BFLY PT, R5, R0, 0x10, 0x1f ;  /* 0x0e001f0000057f89 */ /* 0x001e2200000e0000 */
[----:B-1----:R-:W-:Y:S02]  /*1130*/  FSETP.GEU.AND P4, PT, R3, R2, PT ;  /* 0x000000020300720b */ /* 0x002fe40003f8e000 */
[----:B0-----:R-:W-:-:S05]  /*1140*/  FSETP.GEU.AND P3, PT, R0, R5, PT ;  /* 0x000000050000720b */ /* 0x001fca0003f6e000 */
[----:B------:R-:W-:Y:S02]  /*1150*/  @!P2 FSEL R3, R3, R2, !P4 ;  /* 0x000000020303a208 */ /* 0x000fe40006000000 */
[----:B------:R-:W-:Y:S02]  /*1160*/  @!P0 FSEL R0, R0, R5, !P3 ;  /* 0x0000000500008208 */ /* 0x000fe40005800000 */
[----:B------:R-:W-:Y:S01]  /*1170*/  FSETP.NAN.AND P2, PT, R3, R3, PT ;  /* 0x000000030300720b */ /* 0x000fe20003f48000 */
[----:B------:R-:W0:Y:S01]  /*1180*/  SHFL.BFLY PT, R2, R3, 0x8, 0x1f ;  /* 0x0d001f0003027f89 */ /* 0x000e2200000e0000 */
[----:B------:R-:W-:-:S03]  /*1190*/  FSETP.NAN.AND P0, PT, R0, R0, PT ;  /* 0x000000000000720b */ /* 0x000fc60003f08000 */
[----:B------:R-:W1:Y:S01]  /*11a0*/  SHFL.BFLY PT, R5, R0, 0x8, 0x1f ;  /* 0x0d001f0000057f89 */ /* 0x000e6200000e0000 */
[----:B0-----:R-:W-:Y:S02]  /*11b0*/  FSETP.GEU.AND P4, PT, R3, R2, PT ;  /* 0x000000020300720b */ /* 0x001fe40003f8e000 */
[----:B-1----:R-:W-:-:S11]  /*11c0*/  FSETP.GEU.AND P3, PT, R0, R5, PT ;  /* 0x000000050000720b */ /* 0x002fd60003f6e000 */
[----:B------:R-:W-:Y:S02]  /*11d0*/  @P4 FSEL R3, R3, R2, P2 ;  /* 0x0000000203034208 */ /* 0x000fe40001000000 */
[----:B------:R-:W-:-:S03]  /*11e0*/  @P3 FSEL R0, R0, R5, P0 ;  /* 0x0000000500003208 */ /* 0x000fc60000000000 */
[----:B------:R-:W0:Y:S01]  /*11f0*/  SHFL.BFLY PT, R2, R3, 0x4, 0x1f ;  /* 0x0c801f0003027f89 */ /* 0x000e2200000e0000 */
[C---:B------:R-:W-:Y:S02]  /*1200*/  FSETP.NAN.AND P2, PT, R3.reuse, R3, PT ;  /* 0x000000030300720b */ /* 0x040fe40003f48000 */
[C---:B------:R-:W-:Y:S01]  /*1210*/  FSETP.NAN.AND P0, PT, R0.reuse, R0, PT ;  /* 0x000000000000720b */ /* 0x040fe20003f08000 */
        /* <DEDUP_REMOVED lines=12> */
[----:B------:R-:W-:Y:S02]  /*12e0*/  LOP3.LUT P2, RZ, R23, 0x1f, RZ, 0xc0, !PT ;  /* 0x0000001f17ff7812 */ /* 0x000fe4000784c0ff */
[----:B------:R-:W-:Y:S01]  /*12f0*/  @P3 FSEL R0, R0, R5, P0 ;  /* 0x0000000500003208 */ /* 0x000fe20000000000 */
[----:B------:R-:W0:Y:S01]  /*1300*/  SHFL.BFLY PT, R6, R3, 0x1, 0x1f ;  /* 0x0c201f0003067f89 */ /* 0x000e2200000e0000 */
[----:B------:R-:W-:Y:S02]  /*1310*/  SHF.R.U32.HI R2, RZ, 0x3, R23 ;  /* 0x00000003ff027819 */ /* 0x000fe40000011617 */
[----:B------:R-:W-:Y:S01]  /*1320*/  FSETP.NAN.AND P3, PT, R0, R0, PT ;  /* 0x000000000000720b */ /* 0x000fe20003f68000 */
[----:B------:R-:W1:Y:S01]  /*1330*/  SHFL.BFLY PT, R5, R0, 0x1, 0x1f ;  /* 0x0c201f0000057f89 */ /* 0x000e6200000e0000 */
[----:B------:R-:W-:-:S02]  /*1340*/  FSETP.NAN.AND P6, PT, R3, R3, PT ;  /* 0x000000030300720b */ /* 0x000fc40003fc8000 */
[----:B------:R-:W-:Y:S02]  /*1350*/  LOP3.LUT R2, R2, 0x7c, RZ, 0xc0, !PT ;  /* 0x0000007c02027812 */ /* 0x000fe400078ec0ff */
[----:B------:R-:W-:Y:S02]  /*1360*/  ISETP.GE.AND P0, PT, R23, 0x40, PT ;  /* 0x000000401700780c */ /* 0x000fe40003f06270 */
[----:B0-----:R-:W-:Y:S02]  /*1370*/  FSETP.GEU.AND P5, PT, R3, R6, PT ;  /* 0x000000060300720b */ /* 0x001fe40003fae000 */
[----:B-1----:R-:W-:-:S11]  /*1380*/  FSETP.GEU.AND P4, PT, R0, R5, PT ;  /* 0x000000050000720b */ /* 0x002fd60003f8e000 */
[----:B------:R-:W-:Y:S02]  /*1390*/  @P5 SEL R3, R3, R6, P6 ;  /* 0x0000000603035207 */ /* 0x000fe40003000000 */
[----:B------:R-:W-:-:S03]  /*13a0*/  @P4 SEL R0, R0, R5, P3 ;  /* 0x0000000500004207 */ /* 0x000fc60001800000 */
[----:B------:R-:W-:Y:S01]  /*13b0*/  @!P2 STS [R2+0x80], R3 ;  /* 0x000080030200a388 */ /* 0x000fe20000000800 */
[C---:B------:R-:W-:Y:S02]  /*13c0*/  FSETP.NAN.AND P3, PT, R30.reuse, R30, PT ;  /* 0x0000001e1e00720b */ /* 0x040fe40003f68000 */
[CC--:B------:R-:W-:Y:S01]  /*13d0*/  FSETP.GT.AND P4, PT, R30.reuse, R31.reuse, PT ;  /* 0x0000001f1e00720b */ /* 0x0c0fe20003f84000 */
[----:B------:R-:W-:Y:S01]  /*13e0*/  @!P2 STS [R2], R0 ;  /* 0x000000000200a388 */ /* 0x000fe20000000800 */
[----:B------:R-:W-:-:S03]  /*13f0*/  FSEL R31, R30, R31, P3 ;  /* 0x0000001f1e1f7208 */ /* 0x000fc60001800000 */
[----:B------:R-:W-:Y:S01]  /*1400*/  BAR.SYNC.DEFER_BLOCKING 0x0 ;  /* 0x0000000000007b1d */ /* 0x000fe20000010000 */
[----:B------:R-:W-:Y:S02]  /*1410*/  FSEL R31, R30, R31, P4 ;  /* 0x0000001f1e1f7208 */ /* 0x000fe40002000000 */
[----:B------:R-:W-:-:S03]  /*1420*/  FSETP.NAN.AND P3, PT, R28, R28, PT ;  /* 0x0000001c1c00720b */ /* 0x000fc60003f68000 */
[----:B------:R-:W-:Y:S04]  /*1430*/  SHFL.BFLY PT, R0, R31, 0x10, 0x1f ;  /* 0x0e001f001f007f89 */ /* 0x000fe800000e0000 */
[----:B------:R-:W0:Y:S04]  /*1440*/  @!P0 LDS R4, [R23.X4] ;  /* 0x0000000017048984 */ /* 0x000e280000004800 */
[----:B0-----:R-:W0:Y:S01]  /*1450*/  SHFL.BFLY PT, R5, R4, 0x10, 0x1f ;  /* 0x0e001f0004057f89 */ /* 0x001e2200000e0000 */
[C---:B------:R-:W-:Y:S02]  /*1460*/  FSETP.NAN.AND P4, PT, R4.reuse, R4, PT ;  /* 0x000000040400720b */ /* 0x040fe40003f88000 */
[----:B0-----:R-:W-:-:S04]  /*1470*/  FSETP.GEU.AND P5, PT, R4, R5, PT ;  /* 0x000000050400720b */ /* 0x001fc80003fae000 */
[----:B------:R-:W-:Y:S02]  /*1480*/  FSEL R5, R4, R5, !P5 ;  /* 0x0000000504057208 */ /* 0x000fe40006800000 */
[CC--:B------:R-:W-:Y:S02]  /*1490*/  FSETP.GT.AND P5, PT, R28.reuse, R29.reuse, PT ;  /* 0x0000001d1c00720b */ /* 0x0c0fe40003fa4000 */
[----:B------:R-:W-:Y:S02]  /*14a0*/  FSEL R29, R28, R29, P3 ;  /* 0x0000001d1c1d7208 */ /* 0x000fe40001800000 */
[----:B------:R-:W-:Y:S02]  /*14b0*/  FSEL R4, R4, R5, P4 ;  /* 0x0000000504047208 */ /* 0x000fe40002000000 */
[----:B------:R-:W-:Y:S02]  /*14c0*/  FSEL R28, R28, R29, P5 ;  /* 0x0000001d1c1c7208 */ /* 0x000fe40002800000 */
[----:B------:R-:W-:Y:S01]  /*14d0*/  FSETP.NAN.AND P5, PT, R31, R31, PT ;  /* 0x0000001f1f00720b */ /* 0x000fe20003fa8000 */
[----:B------:R-:W0:Y:S01]  /*14e0*/  SHFL.BFLY PT, R3, R4, 0x8, 0x1f ;  /* 0x0d001f0004037f89 */ /* 0x000e2200000e0000 */
[----:B------:R-:W-:-:S02]  /*14f0*/  FSETP.NAN.AND P3, PT, R28, R28, PT ;  /* 0x0000001c1c00720b */ /* 0x000fc40003f68000 */
[CC--:B------:R-:W-:Y:S01]  /*1500*/  FSETP.GT.AND P4, PT, R31.reuse, R0.reuse, PT ;  /* 0x000000001f00720b */ /* 0x0c0fe20003f84000 */
[----:B------:R-:W1:Y:S08]  /*1510*/  SHFL.BFLY PT, R5, R28, 0x10, 0x1f ;  /* 0x0e001f001c057f89 */ /* 0x000e7000000e0000 */
[----:B------:R-:W-:-:S04]  /*1520*/  @!P5 FSEL R31, R31, R0, P4 ;  /* 0x000000001f1fd208 */ /* 0x000fc80002000000 */
[----:B------:R-:W-:Y:S01]  /*1530*/  FSETP.NAN.AND P6, PT, R31, R31, PT ;  /* 0x0000001f1f00720b */ /* 0x000fe20003fc8000 */
[----:B------:R-:W2:Y:S01]  /*1540*/  SHFL.BFLY PT, R0, R31, 0x8, 0x1f ;  /* 0x0d001f001f007f89 */ /* 0x000ea200000e0000 */
[----:B0-----:R-:W-:Y:S02]  /*1550*/  FSETP.GEU.AND P5, PT, R4, R3, PT ;  /* 0x000000030400720b */ /* 0x001fe40003fae000 */
[----:B-1----:R-:W-:-:S04]  /*1560*/  FSETP.GT.AND P4, PT, R28, R5, PT ;  /* 0x000000051c00720b */ /* 0x002fc80003f84000 */
[----:B------:R-:W-:Y:S02]  /*1570*/  @!P3 FSEL R28, R28, R5, P4 ;  /* 0x000000051c1cb208 */ /* 0x000fe40002000000 */
[----:B------:R-:W-:-:S03]  /*1580*/  FSETP.NAN.AND P3, PT, R4, R4, PT ;  /* 0x000000040400720b */ /* 0x000fc60003f68000 */
[----:B------:R-:W0:Y:S02]  /*1590*/  SHFL.BFLY PT, R5, R28, 0x8, 0x1f ;  /* 0x0d001f001c057f89 */ /* 0x000e2400000e0000 */
[----:B------:R-:W-:Y:S02]  /*15a0*/  @P5 FSEL R4, R4, R3, P3 ;  /* 0x0000000304045208 */ /* 0x000fe40001800000 */
[----:B--2---:R-:W-:-:S03]  /*15b0*/  FSETP.GT.AND P5, PT, R31, R0, PT ;  /* 0x000000001f00720b */ /* 0x004fc60003fa4000 */
[----:B------:R-:W1:Y:S10]  /*15c0*/  SHFL.BFLY PT, R3, R4, 0x4, 0x1f ;  /* 0x0c801f0004037f89 */ /* 0x000e7400000e0000 */
[----:B------:R-:W-:-:S02]  /*15d0*/  @!P5 FSEL R31, R31, R0, P6 ;  /* 0x000000001f1fd208 */ /* 0x000fc40003000000 */
[C---:B------:R-:W-:Y:S02]  /*15e0*/  FSETP.NAN.AND P5, PT, R28.reuse, R28, PT ;  /* 0x0000001c1c00720b */ /* 0x040fe40003fa8000 */
[----:B------:R-:W-:Y:S01]  /*15f0*/  FSETP.NAN.AND P6, PT, R31, R31, PT ;  /* 0x0000001f1f00720b */ /* 0x000fe20003fc8000 */
[----:B------:R-:W2:Y:S01]  /*1600*/  SHFL.BFLY PT, R0, R31, 0x4, 0x1f ;  /* 0x0c801f001f007f89 */ /* 0x000ea200000e0000 */
[----:B0-----:R-:W-:Y:S02]  /*1610*/  FSETP.GT.AND P4, PT, R28, R5, PT ;  /* 0x000000051c00720b */ /* 0x001fe40003f84000 */
[----:B-1----:R-:W-:-:S11]  /*1620*/  FSETP.GEU.AND P3, PT, R4, R3, PT ;  /* 0x000000030400720b */ /* 0x002fd60003f6e000 */
[----:B------:R-:W-:Y:S02]  /*1630*/  @!P4 FSEL R28, R28, R5, P5 ;  /* 0x000000051c1cc208 */ /* 0x000fe40002800000 */
[----:B------:R-:W-:-:S03]  /*1640*/  FSETP.NAN.AND P4, PT, R4, R4, PT ;  /* 0x000000040400720b */ /* 0x000fc60003f88000 */
[----:B------:R-:W0:Y:S01]  /*1650*/  SHFL.BFLY PT, R5, R28, 0x4, 0x1f ;  /* 0x0c801f001c057f89 */ /* 0x000e2200000e0000 */
        /* <DEDUP_REMOVED lines=17> */
[----:B------:R-:W-:Y:S01]  /*1770*/  ISETP.LT.AND P3, PT, R23, 0x40, !P2 ;  /* 0x000000401700780c */ /* 0x000fe20005761270 */
[----:B------:R-:W2:Y:S01]  /*1780*/  SHFL.BFLY PT, R0, R31, 0x1, 0x1f ;  /* 0x0c201f001f007f89 */ /* 0x000ea200000e0000 */
[----:B0-----:R-:W-:Y:S02]  /*1790*/  FSETP.GT.AND P5, PT, R28, R5, PT ;  /* 0x000000051c00720b */ /* 0x001fe40003fa4000 */
[----:B-1----:R-:W-:-:S11]  /*17a0*/  FSETP.GEU.AND P4, PT, R4, R3, PT ;  /* 0x000000030400720b */ /* 0x002fd60003f8e000 */
[----:B------:R-:W-:Y:S02]  /*17b0*/  @!P5 FSEL R28, R28, R5, P6 ;  /* 0x000000051c1cd208 */ /* 0x000fe40003000000 */
[C---:B------:R-:W-:Y:S02]  /*17c0*/  FSETP.NAN.AND P5, PT, R4.reuse, R4, PT ;  /* 0x000000040400720b */ /* 0x040fe40003fa8000 */
[C---:B------:R-:W-:Y:S02]  /*17d0*/  FSETP.NAN.AND P6, PT, R31.reuse, R31, PT ;  /* 0x0000001f1f00720b */ /* 0x040fe40003fc8000 */
[----:B------:R-:W-:Y:S02]  /*17e0*/  @P4 SEL R4, R4, R3, P5 ;  /* 0x0000000304044207 */ /* 0x000fe40002800000 */
[----:B------:R-:W0:Y:S01]  /*17f0*/  SHFL.BFLY PT, R3, R28, 0x1, 0x1f ;  /* 0x0c201f001c037f89 */ /* 0x000e2200000e0000 */
[----:B--2---:R-:W-:-:S03]  /*1800*/  FSETP.GT.AND P5, PT, R31, R0, PT ;  /* 0x000000001f00720b */ /* 0x004fc60003fa4000 */
[----:B------:R-:W-:Y:S04]  /*1810*/  @P3 STS [R23.X4], R4 ;  /* 0x0000000417003388 */ /* 0x000fe80000004800 */
[----:B------:R-:W-:Y:S06]  /*1820*/  BAR.SYNC.DEFER_BLOCKING 0x0 ;  /* 0x0000000000007b1d */ /* 0x000fec0000010000 */
[----:B------:R-:W-:-:S02]  /*1830*/  @!P5 SEL R31, R31, R0, P6 ;  /* 0x000000001f1fd207 */ /* 0x000fc40003000000 */
[C---:B------:R-:W-:Y:S02]  /*1840*/  FSETP.NAN.AND P5, PT, R28.reuse, R28, PT ;  /* 0x0000001c1c00720b */ /* 0x040fe40003fa8000 */
[----:B------:R-:W-:Y:S02]  /*1850*/  LOP3.LUT R0, R23, 0x1, RZ, 0xc0, !PT ;  /* 0x0000000117007812 */ /* 0x000fe400078ec0ff */
[CC--:B0-----:R-:W-:Y:S01]  /*1860*/  FSETP.GT.AND P4, PT, R28.reuse, R3.reuse, PT ;  /* 0x000000031c00720b */ /* 0x0c1fe20003f84000 */
[----:B------:R-:W-:Y:S04]  /*1870*/  LDS R6, [RZ] ;  /* 0x00000000ff067984 */ /* 0x000fe80000000800 */
[----:B------:R-:W0:Y:S08]  /*1880*/  LDS R7, [0x80] ;  /* 0x00008000ff077984 */ /* 0x000e300000000800 */
[----:B------:R-:W-:Y:S01]  /*1890*/  @!P4 SEL R28, R28, R3, P5 ;  /* 0x000000031c1cc207 */ /* 0x000fe20002800000 */
[----:B------:R-:W-:Y:S06]  /*18a0*/  BAR.SYNC.DEFER_BLOCKING 0x0 ;  /* 0x0000000000007b1d */ /* 0x000fec0000010000 */
[----:B0-----:R-:W-:Y:S04]  /*18b0*/  STS.64 [RZ], R6 ;  /* 0x00000006ff007388 */ /* 0x001fe80000000a00 */
[----:B------:R-:W-:Y:S06]  /*18c0*/  BAR.SYNC.DEFER_BLOCKING 0x0 ;  /* 0x0000000000007b1d */ /* 0x000fec0000010000 */
[----:B------:R-:W-:Y:S04]  /*18d0*/  LDS R3, [R0.X4] ;  /* 0x0000000000037984 */ /* 0x000fe80000004800 */
[----:B------:R-:W-:Y:S06]  /*18e0*/  BAR.SYNC.DEFER_BLOCKING 0x0 ;  /* 0x0000000000007b1d */ /* 0x000fec0000010000 */
[----:B------:R-:W-:Y:S04]  /*18f0*/  @!P2 STS [R2], R31 ;  /* 0x0000001f0200a388 */ /* 0x000fe80000000800 */
[----:B------:R-:W-:Y:S04]  /*1900*/  @!P2 STS [R2+0x80], R28 ;  /* 0x0000801c0200a388 */ /* 0x000fe80000000800 */
[----:B------:R-:W-:Y:S06]  /*1910*/  BAR.SYNC.DEFER_BLOCKING 0x0 ;  /* 0x0000000000007b1d */ /* 0x000fec0000010000 */
[----:B------:R-:W0:Y:S04]  /*1920*/  @!P0 LDS R9, [R23.X4] ;  /* 0x0000000017098984 */ /* 0x000e280000004800 */
[----:B0-----:R-:W0:Y:S01]  /*1930*/  SHFL.BFLY PT, R4, R9, 0x10, 0x1f ;  /* 0x0e001f0009047f89 */ /* 0x001e2200000e0000 */
[----:B------:R-:W-:-:S02]  /*1940*/  FSETP.NAN.AND P2, PT, R9, R9, PT ;  /* 0x000000090900720b */ /* 0x000fc40003f48000 */
[----:B0-----:R-:W-:-:S04]  /*1950*/  FSETP.GT.AND P0, PT, R9, R4, PT ;  /* 0x000000040900720b */ /* 0x001fc80003f04000 */
[----:B------:R-:W-:-:S04]  /*1960*/  FSEL R4, R9, R4, P0 ;  /* 0x0000000409047208 */ /* 0x000fc80000000000 */
[----:B------:R-:W-:-:S04]  /*1970*/  FSEL R4, R9, R4, P2 ;  /* 0x0000000409047208 */ /* 0x000fc80001000000 */
[C---:B------:R-:W-:Y:S01]  /*1980*/  FSETP.NAN.AND P2, PT, R4.reuse, R4, PT ;  /* 0x000000040400720b */ /* 0x040fe20003f48000 */
[----:B------:R-:W0:Y:S02]  /*1990*/  SHFL.BFLY PT, R5, R4, 0x8, 0x1f ;  /* 0x0d001f0004057f89 */ /* 0x000e2400000e0000 */
[----:B0-----:R-:W-:-:S13]  /*19a0*/  FSETP.GT.AND P0, PT, R4, R5, PT ;  /* 0x000000050400720b */ /* 0x001fda0003f04000 */
[----:B------:R-:W-:-:S04]  /*19b0*/  @!P0 FSEL R4, R4, R5, P2 ;  /* 0x0000000504048208 */ /* 0x000fc80001000000 */
        /* <DEDUP_REMOVED lines=11> */
[----:B------:R-:W-:Y:S02]  /*1a70*/  @!P0 SEL R4, R4, R5, P2 ;  /* 0x0000000504048207 */ /* 0x000fe40001000000 */
[C---:B------:R-:W-:Y:S02]  /*1a80*/  FSETP.GE.AND P0, PT, R6.reuse, RZ, PT ;  /* 0x000000ff0600720b */ /* 0x040fe40003f06000 */
[C---:B------:R-:W-:Y:S01]  /*1a90*/  FSETP.GE.AND P2, PT, R7.reuse, RZ, PT ;  /* 0x000000ff0700720b */ /* 0x040fe20003f46000 */
[----:B------:R-:W-:Y:S01]  /*1aa0*/  @P3 STS [R23.X4], R4 ;  /* 0x0000000417003388 */ /* 0x000fe20000004800 */
[----:B------:R-:W-:Y:S02]  /*1ab0*/  FSEL R6, R6, RZ, !P0 ;  /* 0x000000ff06067208 */ /* 0x000fe40004000000 */
[----:B------:R-:W-:Y:S01]  /*1ac0*/  FSEL R7, R7, RZ, !P2 ;  /* 0x000000ff07077208 */ /* 0x000fe20005000000 */
[----:B------:R-:W-:Y:S02]  /*1ad0*/  BAR.SYNC.DEFER_BLOCKING 0x0 ;  /* 0x0000000000007b1d */ /* 0x000fe40000010000 */
[----:B------:R-:W-:-:S02]  /*1ae0*/  FADD R6, RZ, -R6 ;  /* 0x80000006ff067221 */ /* 0x000fc40000000000 */
[----:B------:R-:W-:-:S03]  /*1af0*/  FADD R7, RZ, -R7 ;  /* 0x80000007ff077221 */ /* 0x000fc60000000000 */
[----:B------:R-:W-:Y:S02]  /*1b00*/  FSETP.NAN.AND P3, PT, R6, R6, PT ;  /* 0x000000060600720b */ /* 0x000fe40003f68000 */
[----:B------:R-:W-:Y:S01]  /*1b10*/  FSETP.NAN.AND P4, PT, R7, R7, PT ;  /* 0x000000070700720b */ /* 0x000fe20003f88000 */
[----:B------:R-:W0:Y:S04]  /*1b20*/  LDS R10, [RZ] ;  /* 0x00000000ff0a7984 */ /* 0x000e280000000800 */
[----:B------:R-:W1:Y:S04]  /*1b30*/  LDS R11, [0x80] ;  /* 0x00008000ff0b7984 */ /* 0x000e680000000800 */
[----:B------:R-:W-:Y:S01]  /*1b40*/  BAR.SYNC.DEFER_BLOCKING 0x0 ;  /* 0x0000000000007b1d */ /* 0x000fe20000010000 */
[----:B0-----:R-:W-:-:S05]  /*1b50*/  FSETP.GTU.AND P0, PT, R10, RZ, PT ;  /* 0x000000ff0a00720b */ /* 0x001fca0003f0c000 */
[----:B-1----:R0:W-:Y:S04]  /*1b60*/  STS.64 [RZ], R10 ;  /* 0x0000000aff007388 */ /* 0x0021e80000000a00 */
[----:B------:R-:W-:Y:S01]  /*1b70*/  BAR.SYNC.DEFER_BLOCKING 0x0 ;  /* 0x0000000000007b1d */ /* 0x000fe20000010000 */
[C---:B------:R-:W-:Y:S02]  /*1b80*/  FSETP.GTU.AND P2, PT, R11.reuse, RZ, PT ;  /* 0x000000ff0b00720b */ /* 0x040fe40003f4c000 */
[----:B------:R-:W-:Y:S02]  /*1b90*/  FSEL R5, R10, RZ, P0 ;  /* 0x000000ff0a057208 */ /* 0x000fe40000000000 */
[----:B------:R-:W-:Y:S01]  /*1ba0*/  FSEL R2, R11, RZ, P2 ;  /* 0x000000ff0b027208 */ /* 0x000fe20001000000 */
[----:B0-----:R-:W-:Y:S01]  /*1bb0*/  IMAD.MOV.U32 R10, RZ, RZ, 0x3f800000 ;  /* 0x3f800000ff0a7424 */ /* 0x001fe200078e00ff */
[----:B------:R-:W-:-:S02]  /*1bc0*/  FSETP.GT.AND P0, PT, R6, R5, PT ;  /* 0x000000050600720b */ /* 0x000fc40003f04000 */
[CC--:B------:R-:W-:Y:S02]  /*1bd0*/  FSETP.GT.AND P2, PT, R7.reuse, R2.reuse, PT ;  /* 0x000000020700720b */ /* 0x0c0fe40003f44000 */
[----:B------:R-:W-:Y:S02]  /*1be0*/  @!P3 FSEL R6, R6, R5, P0 ;  /* 0x000000050606b208 */ /* 0x000fe40000000000 */
[----:B------:R-:W-:-:S03]  /*1bf0*/  @!P4 FSEL R7, R7, R2, P2 ;  /* 0x000000020707c208 */ /* 0x000fc60001000000 */
[----:B------:R-:W-:Y:S01]  /*1c00*/  FMUL R2, R6, 0.0078740157186985015869 ;  /* 0x3c01020406027820 */ /* 0x000fe20000400000 */
[----:B------:R-:W-:Y:S01]  /*1c10*/  LOP3.LUT R6, R22, 0x1, R23, 0xf8, !PT ;  /* 0x0000000116067812 */ /* 0x000fe200078ef817 */
[----:B------:R-:W-:Y:S01]  /*1c20*/  FMUL R9, R7, 0.0078740157186985015869 ;  /* 0x3c01020407097820 */ /* 0x000fe20000400000 */
[----:B------:R-:W-:Y:S02]  /*1c30*/  IMAD.MOV.U32 R7, RZ, RZ, 0x2 ;  /* 0x00000002ff077424 */ /* 0x000fe400078e00ff */
[C---:B------:R-:W-:Y:S02]  /*1c40*/  FSETP.GT.AND P0, PT, R2.reuse, 9.9999997473787516356e-06, PT ;  /* 0x3727c5ac0200780b */ /* 0x040fe40003f04000 */
[----:B------:R-:W-:Y:S01]  /*1c50*/  FSETP.GT.AND P3, PT, R9, 9.9999997473787516356e-06, PT ;  /* 0x3727c5ac0900780b */ /* 0x000fe20003f64000 */
[----:B------:R-:W0:Y:S01]  /*1c60*/  LDS R0, [R0.X4] ;  /* 0x0000000000007984 */ /* 0x000e220000004800 */
[----:B------:R-:W-:Y:S01]  /*1c70*/  FSETP.NAN.AND P2, PT, R2, R2, PT ;  /* 0x000000020200720b */ /* 0x000fe20003f48000 */
[----:B------:R-:W-:-:S08]  /*1c80*/  IMAD.WIDE R4, R6, R7, c[0x0][0x190] ;  /* 0x0000640006047625 */ /* 0x000fd000078e0207 */
[----:B------:R-:W-:Y:S02]  /*1c90*/  @!P0 FSEL R2, R2, 9.9999997473787516356e-06, P2 ;  /* 0x3727c5ac02028808 */ /* 0x000fe40001000000 */
[C---:B------:R-:W-:Y:S02]  /*1ca0*/  FSETP.NAN.AND P0, PT, R9.reuse, R9, PT ;  /* 0x000000090900720b */ /* 0x040fe40003f08000 */
[----:B------:R-:W-:Y:S02]  /*1cb0*/  FSETP.GT.AND P2, PT, |R2|, 8.50705917302346158658e+37, PT ;  /* 0x7e8000000200780b */ /* 0x000fe40003f44200 */
[----:B------:R-:W-:Y:S02]  /*1cc0*/  @!P3 FSEL R9, R9, 9.9999997473787516356e-06, P0 ;  /* 0x3727c5ac0909b808 */ /* 0x000fe40000000000 */
[----:B------:R-:W-:Y:S02]  /*1cd0*/  LOP3.LUT P0, RZ, R23, 0x3fe, RZ, 0xc0, !PT ;  /* 0x000003fe17ff7812 */ /* 0x000fe4000780c0ff */
[----:B------:R-:W-:-:S02]  /*1ce0*/  FSETP.GT.AND P3, PT, |R9|, 8.50705917302346158658e+37, PT ;  /* 0x7e8000000900780b */ /* 0x000fc40003f64200 */
[----:B------:R-:W-:Y:S02]  /*1cf0*/  FSETP.GEU.AND P4, PT, |R2|, 1.175494350822287508e-38, PT ;  /* 0x008000000200780b */ /* 0x000fe40003f8e200 */
[----:B------:R-:W-:Y:S02]  /*1d00*/  FSETP.GEU.AND P5, PT, |R9|, 1.175494350822287508e-38, PT ;  /* 0x008000000900780b */ /* 0x000fe40003fae200 */
[----:B------:R-:W-:Y:S01]  /*1d10*/  ISETP.LT.AND P0, PT, R6, 0xe10, !P0 ;  /* 0x00000e100600780c */ /* 0x000fe20004701270 */
[----:B------:R-:W-:Y:S01]  /*1d20*/  @P2 FMUL R2, R2, 0.25 ;  /* 0x3e80000002022820 */ /* 0x000fe20000400000 */
[----:B------:R-:W-:-:S05]  /*1d30*/  IMAD.WIDE R6, R6, R7, c[0x0][0x198] ;  /* 0x0000660006067625 */ /* 0x000fca00078e0207 */
[----:B------:R-:W-:Y:S02]  /*1d40*/  @P3 FMUL R9, R9, 0.25 ;  /* 0x3e80000009093820 */ /* 0x000fe40000400000 */
[----:B------:R-:W-:Y:S02]  /*1d50*/  @!P4 FMUL R2, R2, 16777216 ;  /* 0x4b8000000202c820 */ /* 0x000fe40000400000 */
[----:B------:R-:W-:Y:S01]  /*1d60*/  @!P5 FMUL R9, R9, 16777216 ;  /* 0x4b8000000909d820 */ /* 0x000fe20000400000 */
[----:B0-----:R-:W-:-:S03]  /*1d70*/  F2FP.BF16.PACK_AB R0, R0, R3 ;  /* 0x000000030000723e */ /* 0x001fc600000010ff */
[----:B------:R-:W0:Y:S01]  /*1d80*/  MUFU.RCP R2, R2 ;  /* 0x0000000200027308 */ /* 0x000e220000001000 */
[----:B------:R-:W-:Y:S02]  /*1d90*/  FSEL R3, R10, 0.25, !P2 ;  /* 0x3e8000000a037808 */ /* 0x000fe40005000000 */
[C---:B------:R-:W-:Y:S02]  /*1da0*/  PRMT R11, R0.reuse, 0x7610, R11 ;  /* 0x00007610000b7816 */ /* 0x040fe4000000000b */
[----:B------:R-:W-:Y:S01]  /*1db0*/  PRMT R12, R0, 0x7632, R12 ;  /* 0x00007632000c7816 */ /* 0x000fe2000000000c */
[----:B------:R-:W-:Y:S01]  /*1dc0*/  @!P4 FMUL R3, R3, 16777216 ;  /* 0x4b8000000303c820 */ /* 0x000fe20000400000 */
[----:B------:R-:W-:Y:S01]  /*1dd0*/  FSEL R10, R10, 0.25, !P3 ;  /* 0x3e8000000a0a7808 */ /* 0x000fe20005800000 */
[----:B------:R1:W-:Y:S01]  /*1de0*/  @P0 STG.E.U16 [R4.64], R11 ;  /* 0x0000000b04000986 */ /* 0x0003e2000c101504 */
[----:B------:R-:W2:Y:S03]  /*1df0*/  MUFU.RCP R9, R9 ;  /* 0x0000000900097308 */ /* 0x000ea60000001000 */
[----:B------:R1:W-:Y:S01]  /*1e00*/  @P0 STG.E.U16 [R6.64], R12 ;  /* 0x0000000c06000986 */ /* 0x0003e2000c101504 */
[----:B------:R-:W-:Y:S01]  /*1e10*/  @!P5 FMUL R10, R10, 16777216 ;  /* 0x4b8000000a0ad820 */ /* 0x000fe20000400000 */
[----:B0-----:R-:W-:-:S02]  /*1e20*/  FMUL R0, R2, R3 ;  /* 0x0000000302007220 */ /* 0x001fc40000400000 */
[----:B------:R-:W-:Y:S01]  /*1e30*/  BAR.SYNC.DEFER_BLOCKING 0x0 ;  /* 0x0000000000007b1d */ /* 0x000fe20000010000 */
[----:B------:R-:W-:Y:S01]  /*1e40*/  SHF.R.U32.HI R2, RZ, 0x6, R13 ;  /* 0x00000006ff027819 */ /* 0x000fe2000001160d */
[----:B------:R-:W-:Y:S01]  /*1e50*/  IMAD.MOV.U32 R3, RZ, RZ, -0x800 ;  /* 0xfffff800ff037424 */ /* 0x000fe200078e00ff */
[----:B--2---:R-:W-:Y:S01]  /*1e60*/  FMUL R10, R9, R10 ;  /* 0x0000000a090a7220 */ /* 0x004fe20000400000 */
[----:B------:R-:W-:Y:S02]  /*1e70*/  IMAD.MOV.U32 R9, RZ, RZ, -0x1 ;  /* 0xffffffffff097424 */ /* 0x000fe400078e00ff */
[----:B------:R1:W-:Y:S04]  /*1e80*/  STS [RZ], R0 ;  /* 0x00000000ff007388 */ /* 0x0003e80000000800 */
[----:B------:R1:W-:Y:S04]  /*1e90*/  STS [0x8], R10 ;  /* 0x0000080aff007388 */ /* 0x0003e80000000800 */
[----:B------:R-:W-:Y:S06]  /*1ea0*/  BAR.SYNC.DEFER_BLOCKING 0x0 ;  /* 0x0000000000007b1d */ /* 0x000fec0000010000 */
[----:B-1----:R-:W0:Y:S02]  /*1eb0*/  LDS R2, [R2] ;  /* 0x0000000002027984 */ /* 0x002e240000000800 */
.L_x_25:
[----:B------:R-:W-:Y:S01]  /*1ec0*/  IADD3 R10, R8, 0x800, R3 ;  /* 0x00000800080a7810 */ /* 0x000fe20007ffe003 */
[----:B------:R-:W-:Y:S01]  /*1ed0*/  IMAD.MOV.U32 R13, RZ, RZ, 0x4 ;  /* 0x00000004ff0d7424 */ /* 0x000fe200078e00ff */
[----:B------:R-:W-:Y:S01]  /*1ee0*/  CS2R R4, SRZ ;  /* 0x0000000000047805 */ /* 0x000fe2000001ff00 */
[----:B------:R-:W-:-:S02]  /*1ef0*/  CS2R R6, SRZ ;  /* 0x0000000000067805 */ /* 0x000fc4000001ff00 */
[----:B------:R-:W-:-:S05]  /*1f00*/  IMAD.WIDE R12, R10, R13, c[0x0][0x188] ;  /* 0x000062000a0c7625 */ /* 0x000fca00078e020d */
[----:B------:R-:W2:Y:S01]  /*1f10*/  @!P1 LDG.E.EF.128 R4, [R12.64] ;  /* 0x000000040c049981 */ /* 0x000ea2000c0e1d00 */
[----:B------:R-:W-:Y:S01]  /*1f20*/  BSSY B0, `(.L_x_13) ;  /* 0x0000019000007945 */ /* 0x000fe20003800000 */
[----:B--2---:R-:W-:-:S04]  /*1f30*/  FMUL R11, R4, R4 ;  /* 0x00000004040b7220 */ /* 0x004fc80000400000 */
[----:B------:R-:W-:-:S04]  /*1f40*/  FMUL R11, R11, R4 ;  /* 0x000000040b0b7220 */ /* 0x000fc80000400000 */
[----:B------:R-:W-:-:S04]  /*1f50*/  FFMA R11, R11, 0.044714998453855514526, R4 ;  /* 0x3d3727130b0b7823 */ /* 0x000fc80000000004 */
[----:B------:R-:W-:-:S04]  /*1f60*/  FMUL R14, R11, 0.79788458347320556641 ;  /* 0x3f4c422a0b0e7820 */ /* 0x000fc80000400000 */
[----:B------:R-:W-:-:S05]  /*1f70*/  FADD.FTZ R15, |R14|, -RZ ;  /* 0x800000ff0e0f7221 */ /* 0x000fca0000010200 */
[----:B------:R-:W-:-:S13]  /*1f80*/  FSETP.GE.AND P0, PT, R15, 0.60000002384185791016, PT ;  /* 0x3f19999a0f00780b */ /* 0x000fda0003f06000 */
[----:B------:R-:W-:Y:S05]  /*1f90*/  @!P0 BRA `(.L_x_14) ;  /* 0x000000a000008947 */ /* 0x000fea0003800000 */
[C---:B------:R-:W-:Y:S01]  /*1fa0*/  FMUL R0, R15.reuse, 2.8853900432586669922 ;  /* 0x4038aa3b0f007820 */ /* 0x040fe20000400000 */
[----:B------:R-:W-:Y:S01]  /*1fb0*/  IMAD.MOV.U32 R11, RZ, RZ, 0x3f800000 ;  /* 0x3f800000ff0b7424 */ /* 0x000fe200078e00ff */
[----:B------:R-:W-:-:S04]  /*1fc0*/  FSETP.GE.AND P0, PT, R15, 9.010913848876953125, PT ;  /* 0x41102cb40f00780b */ /* 0x000fc80003f06000 */
[----:B------:R-:W1:Y:S02]  /*1fd0*/  MUFU.EX2 R0, R0 ;  /* 0x0000000000007308 */ /* 0x000e640000000800 */
[----:B-1----:R-:W-:-:S06]  /*1fe0*/  FADD R12, R0, 1 ;  /* 0x3f800000000c7421 */ /* 0x002fcc0000000000 */
[----:B------:R-:W1:Y:S02]  /*1ff0*/  MUFU.RCP R12, R12 ;  /* 0x0000000c000c7308 */ /* 0x000e640000001000 */
[----:B-1----:R-:W-:-:S05]  /*2000*/  FFMA.FTZ R11, R12, -2, R11 ;  /* 0xc00000000c0b7823 */ /* 0x002fca000001000b */
[----:B------:R-:W-:-:S04]  /*2010*/  FSEL R11, R11, 1, !P0 ;  /* 0x3f8000000b0b7808 */ /* 0x000fc80004000000 */
[----:B------:R-:W-:Y:S01]  /*2020*/  LOP3.LUT R11, R11, 0x80000000, R14, 0xf8, !PT ;  /* 0x800000000b0b7812 */ /* 0x000fe200078ef80e */
[----:B------:R-:W-:Y:S05]  /*2030*/  BRA `(.L_x_15) ;  /* 0x0000007000007947 */ /* 0x000fea0003800000 */
.L_x_14:
[----:B------:R-:W-:Y:S01]  /*2040*/  IMAD.MOV.U32 R0, RZ, RZ, 0x3c80f082 ;  /* 0x3c80f082ff007424 */ /* 0x000fe200078e00ff */
[----:B------:R-:W-:-:S04]  /*2050*/  FMUL R11, R14, R14 ;  /* 0x0000000e0e0b7220 */ /* 0x000fc80000400000 */
[----:B------:R-:W-:-:S04]  /*2060*/  FFMA.FTZ R0, R11, R0, -0.052303962409496307373 ;  /* 0xbd563cae0b007423 */ /* 0x000fc80000010000 */
[----:B------:R-:W-:-:S04]  /*2070*/  FFMA.FTZ R0, R11, R0, 0.1331529766321182251 ;  /* 0x3e0859410b007423 */ /* 0x000fc80000010000 */
[----:B------:R-:W-:-:S04]  /*2080*/  FFMA.FTZ R0, R11, R0, -0.33332768082618713379 ;  /* 0xbeaaa9ed0b007423 */ /* 0x000fc80000010000 */
[----:B------:R-:W-:-:S04]  /*2090*/  FFMA.FTZ R0, R11, R0, RZ ;  /* 0x000000000b007223 */ /* 0x000fc800000100ff */
[----:B------:R-:W-:Y:S02]  /*20a0*/  FFMA.FTZ R11, R14, R0, R14 ;  /* 0x000000000e0b7223 */ /* 0x000fe4000001000e */
.L_x_15:
[----:B------:R-:W-:Y:S05]  /*20b0*/  BSYNC B0 ;  /* 0x0000000000007941 */ /* 0x000fea0003800000 */
.L_x_13:
[-C--:B------:R-:W-:Y:S01]  /*20c0*/  FMUL R0, R5, R5.reuse ;  /* 0x0000000505007220 */ /* 0x080fe20000400000 */
[-C--:B------:R-:W-:Y:S01]  /*20d0*/  FMUL R13, R6, R6.reuse ;  /* 0x00000006060d7220 */ /* 0x080fe20000400000 */
[----:B------:R-:W-:Y:S02]  /*20e0*/  BSSY B0, `(.L_x_16) ;  /* 0x000001c000007945 */ /* 0x000fe40003800000 */
[----:B------:R-:W-:Y:S01]  /*20f0*/  FMUL R0, R0, R5 ;  /* 0x0000000500007220 */ /* 0x000fe20000400000 */
[----:B------:R-:W-:-:S03]  /*2100*/  FMUL R13, R13, R6 ;  /* 0x000000060d0d7220 */ /* 0x000fc60000400000 */
[----:B------:R-:W-:Y:S01]  /*2110*/  FFMA R0, R0, 0.044714998453855514526, R5 ;  /* 0x3d37271300007823 */ /* 0x000fe20000000005 */
[----:B------:R-:W-:-:S03]  /*2120*/  FFMA R15, R13, 0.044714998453855514526, R6 ;  /* 0x3d3727130d0f7823 */ /* 0x000fc60000000006 */
[----:B------:R-:W-:Y:S01]  /*2130*/  FMUL R17, R0, 0.79788458347320556641 ;  /* 0x3f4c422a00117820 */ /* 0x000fe20000400000 */
[----:B------:R-:W-:-:S03]  /*2140*/  FMUL R0, R7, R7 ;  /* 0x0000000707007220 */ /* 0x000fc60000400000 */
[----:B------:R-:W-:Y:S01]  /*2150*/  FADD.FTZ R16, |R17|, -RZ ;  /* 0x800000ff11107221 */ /* 0x000fe20000010200 */
[----:B------:R-:W-:-:S04]  /*2160*/  FMUL R14, R0, R7 ;  /* 0x00000007000e7220 */ /* 0x000fc80000400000 */
        /* <DEDUP_REMOVED lines=12> */
.L_x_17:
[----:B------:R-:W-:Y:S01]  /*2230*/  IMAD.MOV.U32 R0, RZ, RZ, 0x3c80f082 ;  /* 0x3c80f082ff007424 */ /* 0x000fe200078e00ff */
[----:B------:R-:W-:-:S04]  /*2240*/  FMUL R13, R17, R17 ;  /* 0x00000011110d7220 */ /* 0x000fc80000400000 */
[----:B------:R-:W-:-:S04]  /*2250*/  FFMA.FTZ R0, R13, R0, -0.052303962409496307373 ;  /* 0xbd563cae0d007423 */ /* 0x000fc80000010000 */
[----:B------:R-:W-:-:S04]  /*2260*/  FFMA.FTZ R0, R13, R0, 0.1331529766321182251 ;  /* 0x3e0859410d007423 */ /* 0x000fc80000010000 */
[----:B------:R-:W-:-:S04]  /*2270*/  FFMA.FTZ R0, R13, R0, -0.33332768082618713379 ;  /* 0xbeaaa9ed0d007423 */ /* 0x000fc80000010000 */
[----:B------:R-:W-:-:S04]  /*2280*/  FFMA.FTZ R0, R13, R0, RZ ;  /* 0x000000000d007223 */ /* 0x000fc800000100ff */
[----:B------:R-:W-:Y:S02]  /*2290*/  FFMA.FTZ R12, R17, R0, R17 ;  /* 0x00000000110c7223 */ /* 0x000fe40000010011 */
.L_x_18:
[----:B------:R-:W-:Y:S05]  /*22a0*/  BSYNC B0 ;  /* 0x0000000000007941 */ /* 0x000fea0003800000 */
.L_x_16:
        /* <DEDUP_REMOVED lines=16> */
.L_x_20:
[----:B------:R-:W-:Y:S01]  /*23b0*/  IMAD.MOV.U32 R0, RZ, RZ, 0x3c80f082 ;  /* 0x3c80f082ff007424 */ /* 0x000fe200078e00ff */
[----:B------:R-:W-:-:S04]  /*23c0*/  FMUL R13, R16, R16 ;  /* 0x00000010100d7220 */ /* 0x000fc80000400000 */
[----:B------:R-:W-:-:S04]  /*23d0*/  FFMA.FTZ R0, R13, R0, -0.052303962409496307373 ;  /* 0xbd563cae0d007423 */ /* 0x000fc80000010000 */
[----:B------:R-:W-:-:S04]  /*23e0*/  FFMA.FTZ R0, R13, R0, 0.1331529766321182251 ;  /* 0x3e0859410d007423 */ /* 0x000fc80000010000 */
[----:B------:R-:W-:-:S04]  /*23f0*/  FFMA.FTZ R0, R13, R0, -0.33332768082618713379 ;  /* 0xbeaaa9ed0d007423 */ /* 0x000fc80000010000 */
[----:B------:R-:W-:-:S04]  /*2400*/  FFMA.FTZ R0, R13, R0, RZ ;  /* 0x000000000d007223 */ /* 0x000fc800000100ff */
[----:B------:R-:W-:Y:S02]  /*2410*/  FFMA.FTZ R13, R16, R0, R16 ;  /* 0x00000000100d7223 */ /* 0x000fe40000010010 */
.L_x_21:
[----:B------:R-:W-:Y:S05]  /*2420*/  BSYNC B0 ;  /* 0x0000000000007941 */ /* 0x000fea0003800000 */
.L_x_19:
[----:B------:R-:W-:Y:S01]  /*2430*/  FMUL R17, R15, 0.79788458347320556641 ;  /* 0x3f4c422a0f117820 */ /* 0x000fe20000400000 */
[----:B------:R-:W-:Y:S01]  /*2440*/  BSSY B0, `(.L_x_22) ;  /* 0x0000019000007945 */ /* 0x000fe20003800000 */
[----:B------:R-:W-:Y:S01]  /*2450*/  FMUL R14, R4, 0.5 ;  /* 0x3f000000040e7820 */ /* 0x000fe20000400000 */
[----:B------:R-:W-:Y:S01]  /*2460*/  FMUL R15, R5, 0.5 ;  /* 0x3f000000050f7820 */ /* 0x000fe20000400000 */
[----:B------:R-:W-:Y:S01]  /*2470*/  FADD.FTZ R16, |R17|, -RZ ;  /* 0x800000ff11107221 */ /* 0x000fe20000010200 */
[----:B------:R-:W-:Y:S01]  /*2480*/  FMUL R6, R6, 0.5 ;  /* 0x3f00000006067820 */ /* 0x000fe20000400000 */
[----:B------:R-:W-:-:S03]  /*2490*/  FMUL R7, R7, 0.5 ;  /* 0x3f00000007077820 */ /* 0x000fc60000400000 */
        /* <DEDUP_REMOVED lines=12> */
.L_x_23:
[----:B------:R-:W-:Y:S01]  /*2560*/  IMAD.MOV.U32 R0, RZ, RZ, 0x3c80f082 ;  /* 0x3c80f082ff007424 */ /* 0x000fe200078e00ff */
[----:B------:R-:W-:-:S04]  /*2570*/  FMUL R5, R17, R17 ;  /* 0x0000001111057220 */ /* 0x000fc80000400000 */
[----:B------:R-:W-:-:S04]  /*2580*/  FFMA.FTZ R0, R5, R0, -0.052303962409496307373 ;  /* 0xbd563cae05007423 */ /* 0x000fc80000010000 */
[----:B------:R-:W-:-:S04]  /*2590*/  FFMA.FTZ R0, R5, R0, 0.1331529766321182251 ;  /* 0x3e08594105007423 */ /* 0x000fc80000010000 */
[----:B------:R-:W-:-:S04]  /*25a0*/  FFMA.FTZ R0, R5, R0, -0.33332768082618713379 ;  /* 0xbeaaa9ed05007423 */ /* 0x000fc80000010000 */
[----:B------:R-:W-:-:S04]  /*25b0*/  FFMA.FTZ R0, R5, R0, RZ ;  /* 0x0000000005007223 */ /* 0x000fc800000100ff */
[----:B------:R-:W-:Y:S02]  /*25c0*/  FFMA.FTZ R0, R0, R17, R17 ;  /* 0x0000001100007223 */ /* 0x000fe40000010011 */
.L_x_24:
[----:B------:R-:W-:Y:S05]  /*25d0*/  BSYNC B0 ;  /* 0x0000000000007941 */ /* 0x000fea0003800000 */
.L_x_22:
[----:B------:R-:W-:Y:S01]  /*25e0*/  FADD R0, R0, 1 ;  /* 0x3f80000000007421 */ /* 0x000fe20000000000 */
[----:B------:R-:W-:Y:S01]  /*25f0*/  FADD R13, R13, 1 ;  /* 0x3f8000000d0d7421 */ /* 0x000fe20000000000 */
[----:B------:R-:W-:Y:S01]  /*2600*/  FADD R12, R12, 1 ;  /* 0x3f8000000c0c7421 */ /* 0x000fe20000000000 */
[----:B------:R-:W-:Y:S01]  /*2610*/  FADD R11, R11, 1 ;  /* 0x3f8000000b0b7421 */ /* 0x000fe20000000000 */
[----:B------:R-:W-:Y:S01]  /*2620*/  FMUL R5, R0, R7 ;  /* 0x0000000700057220 */ /* 0x000fe20000400000 */
[----:B------:R-:W-:Y:S02]  /*2630*/  FMUL R13, R13, R6 ;  /* 0x000000060d0d7220 */ /* 0x000fe40000400000 */
[----:B------:R-:W-:Y:S01]  /*2640*/  FMUL R11, R11, R14 ;  /* 0x0000000e0b0b7220 */ /* 0x000fe20000400000 */
[C---:B0-----:R-:W-:Y:S01]  /*2650*/  FMUL R0, R2.reuse, R5 ;  /* 0x0000000502007220 */ /* 0x041fe20000400000 */
[----:B------:R-:W-:Y:S01]  /*2660*/  FMUL R13, R2, R13 ;  /* 0x0000000d020d7220 */ /* 0x000fe20000400000 */
[----:B------:R-:W-:Y:S01]  /*2670*/  FMUL R5, R12, R15 ;  /* 0x0000000f0c057220 */ /* 0x000fe20000400000 */
[----:B------:R-:W-:-:S03]  /*2680*/  FMUL R11, R2, R11 ;  /* 0x0000000b020b7220 */ /* 0x000fc60000400000 */
[----:B------:R-:W0:Y:S01]  /*2690*/  FRND R0, R0 ;  /* 0x0000000000007307 */ /* 0x000e220000201000 */
[----:B------:R-:W-:-:S07]  /*26a0*/  FMUL R5, R2, R5 ;  /* 0x0000000502057220 */ /* 0x000fce0000400000 */
[----:B------:R-:W1:Y:S08]  /*26b0*/  FRND R13, R13 ;  /* 0x0000000d000d7307 */ /* 0x000e700000201000 */
[----:B------:R-:W2:Y:S01]  /*26c0*/  FRND R5, R5 ;  /* 0x0000000500057307 */ /* 0x000ea20000201000 */
[C---:B0-----:R-:W-:Y:S02]  /*26d0*/  FSETP.GT.AND P2, PT, R0.reuse, -127, PT ;  /* 0xc2fe00000000780b */ /* 0x041fe40003f44000 */
[----:B------:R-:W-:-:S05]  /*26e0*/  FSETP.NAN.AND P4, PT, R0, R0, PT ;  /* 0x000000000000720b */ /* 0x000fca0003f88000 */
[----:B------:R-:W0:Y:S01]  /*26f0*/  FRND R11, R11 ;  /* 0x0000000b000b7307 */ /* 0x000e220000201000 */
[----:B-1----:R-:W-:-:S05]  /*2700*/  FSETP.GT.AND P3, PT, R13, -127, PT ;  /* 0xc2fe00000d00780b */ /* 0x002fca0003f64000 */
[----:B------:R-:W-:Y:S02]  /*2710*/  @!P2 FSEL R0, R0, -127, P4 ;  /* 0xc2fe00000000a808 */ /* 0x000fe40002000000 */
[----:B--2---:R-:W-:Y:S02]  /*2720*/  FSETP.GT.AND P0, PT, R5, -127, PT ;  /* 0xc2fe00000500780b */ /* 0x004fe40003f04000 */
[C---:B------:R-:W-:Y:S01]  /*2730*/  FSETP.NAN.AND P4, PT, R13.reuse, R13, PT ;  /* 0x0000000d0d00720b */ /* 0x040fe20003f88000 */
[----:B------:R-:W1:Y:S01]  /*2740*/  F2I.S16.TRUNC.NTZ R7, R0 ;  /* 0x0000000000077305 */ /* 0x000e62000020e900 */
[----:B------:R-:W-:Y:S02]  /*2750*/  FSETP.GEU.AND P6, PT, R0, 127, PT ;  /* 0x42fe00000000780b */ /* 0x000fe40003fce000 */
[----:B------:R-:W-:Y:S02]  /*2760*/  @!P3 FSEL R13, R13, -127, P4 ;  /* 0xc2fe00000d0db808 */ /* 0x000fe40002000000 */
[----:B0-----:R-:W-:-:S02]  /*2770*/  FSETP.GT.AND P2, PT, R11, -127, PT ;  /* 0xc2fe00000b00780b */ /* 0x001fc40003f44000 */
[C---:B------:R-:W-:Y:S01]  /*2780*/  FSETP.NAN.AND P3, PT, R5.reuse, R5, PT ;  /* 0x000000050500720b */ /* 0x040fe20003f68000 */
[----:B------:R-:W0:Y:S01]  /*2790*/  F2I.S16.TRUNC.NTZ R12, R13 ;  /* 0x0000000d000c7305 */ /* 0x000e22000020e900 */
[----:B------:R-:W-:Y:S02]  /*27a0*/  FSETP.NAN.AND P5, PT, R0, R0, PT ;  /* 0x000000000000720b */ /* 0x000fe40003fa8000 */
[----:B------:R-:W-:Y:S02]  /*27b0*/  @!P0 FSEL R5, R5, -127, P3 ;  /* 0xc2fe000005058808 */ /* 0x000fe40001800000 */
[----:B------:R-:W-:Y:S02]  /*27c0*/  FSETP.NAN.AND P0, PT, R11, R11, PT ;  /* 0x0000000b0b00720b */ /* 0x000fe40003f08000 */
[----:B------:R-:W-:Y:S01]  /*27d0*/  FSETP.NAN.AND P4, PT, R13, R13, PT ;  /* 0x0000000d0d00720b */ /* 0x000fe20003f88000 */
[----:B------:R-:W2:Y:S01]  /*27e0*/  F2I.S16.TRUNC.NTZ R4, R5 ;  /* 0x0000000500047305 */ /* 0x000ea2000020e900 */
[----:B-1----:R-:W-:-:S02]  /*27f0*/  LOP3.LUT R7, R7, 0xffff, RZ, 0xc0, !PT ;  /* 0x0000ffff07077812 */ /* 0x002fc400078ec0ff */
[----:B------:R-:W-:Y:S02]  /*2800*/  @!P2 FSEL R11, R11, -127, P0 ;  /* 0xc2fe00000b0ba808 */ /* 0x000fe40000000000 */
[----:B------:R-:W-:Y:S02]  /*2810*/  FSETP.GEU.AND P0, PT, R13, 127, PT ;  /* 0x42fe00000d00780b */ /* 0x000fe40003f0e000 */
[----:B------:R-:W-:Y:S01]  /*2820*/  FSETP.GEU.AND P2, PT, R5, 127, PT ;  /* 0x42fe00000500780b */ /* 0x000fe20003f4e000 */
[----:B------:R-:W1:Y:S01]  /*2830*/  F2I.S16.TRUNC.NTZ R6, R11 ;  /* 0x0000000b00067305 */ /* 0x000e62000020e900 */
[----:B------:R-:W-:Y:S02]  /*2840*/  FSETP.GEU.AND P3, PT, R11, 127, PT ;  /* 0x42fe00000b00780b */ /* 0x000fe40003f6e000 */
[----:B------:R-:W-:Y:S02]  /*2850*/  @P6 SEL R7, R7, 0x7f, P5 ;  /* 0x0000007f07076807 */ /* 0x000fe40002800000 */
[----:B------:R-:W-:-:S02]  /*2860*/  FSETP.NAN.AND P6, PT, R5, R5, PT ;  /* 0x000000050500720b */ /* 0x000fc40003fc8000 */
[----:B------:R-:W-:Y:S02]  /*2870*/  FSETP.NAN.AND P5, PT, R11, R11, PT ;  /* 0x0000000b0b00720b */ /* 0x000fe40003fa8000 */
[----:B0-----:R-:W-:Y:S02]  /*2880*/  LOP3.LUT R12, R12, 0xffff, RZ, 0xc0, !PT ;  /* 0x0000ffff0c0c7812 */ /* 0x001fe400078ec0ff */
[----:B--2---:R-:W-:Y:S02]  /*2890*/  LOP3.LUT R0, R4, 0xffff, RZ, 0xc0, !PT ;  /* 0x0000ffff04007812 */ /* 0x004fe400078ec0ff */
[----:B------:R-:W-:Y:S02]  /*28a0*/  @P0 SEL R12, R12, 0x7f, P4 ;  /* 0x0000007f0c0c0807 */ /* 0x000fe40002000000 */
[----:B------:R-:W-:Y:S02]  /*28b0*/  @P2 SEL R0, R0, 0x7f, P6 ;  /* 0x0000007f00002807 */ /* 0x000fe40003000000 */
[----:B-1----:R-:W-:-:S02]  /*28c0*/  LOP3.LUT R5, R6, 0xffff, RZ, 0xc0, !PT ;  /* 0x0000ffff06057812 */ /* 0x002fc400078ec0ff */
[----:B------:R-:W-:Y:S02]  /*28d0*/  IADD3 R4, P0, R10, c[0x0][0x1a0], RZ ;  /* 0x000068000a047a10 */ /* 0x000fe40007f1e0ff */
[----:B------:R-:W-:Y:S02]  /*28e0*/  @P3 SEL R5, R5, 0x7f, P5 ;  /* 0x0000007f05053807 */ /* 0x000fe40002800000 */
[----:B------:R-:W-:Y:S02]  /*28f0*/  PRMT R7, R12, 0x3340, R7 ;  /* 0x000033400c077816 */ /* 0x000fe40000000007 */
[----:B------:R-:W-:Y:S02]  /*2900*/  PRMT R0, R5, 0x3340, R0 ;  /* 0x0000334005007816 */ /* 0x000fe40000000000 */
[----:B------:R-:W-:Y:S02]  /*2910*/  LEA.HI.X.SX32 R5, R10, c[0x0][0x1a4], 0x1, P0 ;  /* 0x000069000a057a11 */ /* 0x000fe400000f0eff */
[----:B------:R-:W-:-:S02]  /*2920*/  IADD3 R3, P0, R3, 0x800, RZ ;  /* 0x0000080003037810 */ /* 0x000fc40007f1e0ff */
[----:B------:R-:W-:-:S03]  /*2930*/  PRMT R7, R0, 0x5410, R7 ;  /* 0x0000541000077816 */ /* 0x000fc60000000007 */
[----:B------:R-:W-:Y:S01]  /*2940*/  IMAD.X R9, RZ, RZ, R9, P0 ;  /* 0x000000ffff097224 */ /* 0x000fe200000e0609 */
[----:B------:R-:W-:Y:S01]  /*2950*/  ISETP.GE.U32.AND P0, PT, R3, 0x2800, PT ;  /* 0x000028000300780c */ /* 0x000fe20003f06070 */
[----:B------:R0:W-:Y:S03]  /*2960*/  @!P1 STG.E [R4.64], R7 ;  /* 0x0000000704009986 */ /* 0x0001e6000c101904 */
[----:B------:R-:W-:-:S13]  /*2970*/  ISETP.GE.U32.AND.EX P0, PT, R9, RZ, PT, P0 ;  /* 0x000000ff0900720c */ /* 0x000fda0003f06100 */
[----:B------:R-:W-:Y:S05]  /*2980*/  @P0 EXIT ;  /* 0x000000000000094d */ /* 0x000fea0003800000 */
[----:B0-----:R-:W-:Y:S05]  /*2990*/  BRA `(.L_x_25) ;  /* 0xfffff52000007947 */ /* 0x001fea000383ffff */
.L_x_26:
[----:B------:R-:W-:-:S00]  /*29a0*/  BRA `(.L_x_26) ;  /* 0xfffffff000007947 */ /* 0x000fc0000383ffff */
[----:B------:R-:W-:-:S00]  /*29b0*/  NOP ;  /* 0x0000000000007918 */ /* 0x000fc00000000000 */
        /* <DEDUP_REMOVED lines=12> */
.L_x_27:


//--------------------- .nv.global.init           --------------------------
	.section	.nv.global.init,"aw",@progbits
.nv.global.init:
	.type		_$_str,@object
	.size		_$_str,(.L_0 - _$_str)
_$_str:
        /*0000*/ 	.byte	0x5f, 0x5f, 0x43, 0x55, 0x44, 0x41, 0x5f, 0x46, 0x54, 0x5a, 0x00
.L_0:


//--------------------- .nv.shared.triton_red_fused__to_copy_add_amax_amin_clamp_gelu_mul_reciprocal_17 --------------------------
	.section	.nv.shared.triton_red_fused__to_copy_add_amax_amin_clamp_gelu_mul_reciprocal_17,"aw",@nobits
	.sectionflags	@""
	.align	16
